// auto-generated by cutlass_sweep.gemm — config: {"arch": "sm_90", "cluster_m": 1, "cluster_n": 1, "dtype": "fp16", "dtype_b": "fp16", "layout": "nt", "stages": 0, "tile_k": 128, "tile_m": 128, "tile_n": 64}
#include "cutlass/cutlass.h"
#include "cutlass/gemm/collective/collective_builder.hpp"
#include "cutlass/gemm/device/gemm_universal_adapter.h"
#include "cutlass/gemm/kernel/gemm_universal.hpp"
#include "cutlass/epilogue/collective/collective_builder.hpp"

using ElemA = cutlass::half_t;
using ElemB = cutlass::half_t;
using ElemCD = cutlass::half_t;
using Acc  = float;
using TileShape    = cute::Shape<cute::_128, cute::_64, cute::_128>;
using ClusterShape = cute::Shape<cute::_1, cute::_1, cute::_1>;

using CollectiveEpilogue = typename cutlass::epilogue::collective::CollectiveBuilder<
    cutlass::arch::Sm90, cutlass::arch::OpClassTensorOp,
    TileShape, ClusterShape,
    cutlass::epilogue::collective::EpilogueTileAuto,
    Acc, Acc,
    ElemCD, cutlass::layout::RowMajor, 128 / cutlass::sizeof_bits<ElemCD>::value,
    ElemCD, cutlass::layout::RowMajor, 128 / cutlass::sizeof_bits<ElemCD>::value,
    cutlass::epilogue::collective::EpilogueScheduleAuto
  >::CollectiveOp;

using CollectiveMainloop = typename cutlass::gemm::collective::CollectiveBuilder<
    cutlass::arch::Sm90, cutlass::arch::OpClassTensorOp,
    ElemA, cutlass::layout::RowMajor, 128 / cutlass::sizeof_bits<ElemA>::value,
    ElemB, cutlass::layout::ColumnMajor, 128 / cutlass::sizeof_bits<ElemB>::value,
    Acc,
    TileShape, ClusterShape,
    cutlass::gemm::collective::StageCountAutoCarveout<static_cast<int>(sizeof(typename CollectiveEpilogue::SharedStorage))>,
    cutlass::gemm::collective::KernelScheduleAuto
  >::CollectiveOp;

using GemmKernel = cutlass::gemm::kernel::GemmUniversal<
    cute::Shape<int,int,int,int>,
    CollectiveMainloop,
    CollectiveEpilogue
>;
using Gemm = cutlass::gemm::device::GemmUniversalAdapter<GemmKernel>;

// Force the device kernel symbol into the cubin without needing a host main.
auto* _anchor = &cutlass::device_kernel<GemmKernel>;


// ===== COMPILED SASS (sm_90a) =====

	.target	sm_90a

	.elftype	@"ET_EXEC"


//--------------------- .note.nv.tkinfo           --------------------------
	.section	.note.nv.tkinfo,"",@"SHT_NOTE"
	.sectionflags	@"SHF_NOTE_NV_TKINFO"
	.tkinfo
        /*0018*/ 	.word	0x00000002
        /*0030*/ 	.string	""
        /*0030*/ 	.string	"ptxas"
        /*0030*/ 	.string	"Cuda compilation tools, release 13.0, V13.0.88"
        /*0030*/ 	.string	"Build cuda_13.0.r13.0/compiler.36424714_0"
        /*0030*/ 	.string	"-arch sm_90a -m 64 "



//--------------------- .note.nv.cuinfo           --------------------------
	.section	.note.nv.cuinfo,"",@"SHT_NOTE"
	.sectionflags	@"SHF_NOTE_NV_CUINFO"
        /*0018*/ 	.short	0x0002
        /*001a*/ 	.short	0x005a
        /*001c*/ 	.short	0x0082
	.zero		2


//--------------------- .nv.info                  --------------------------
	.section	.nv.info,"",@"SHT_CUDA_INFO"
	.align	4


	//----- nvinfo : EIATTR_REGCOUNT
	.align		4
        /*0000*/ 	.byte	0x04, 0x2f
        /*0002*/ 	.short	(.L_15 - .L_14)
	.align		4
.L_14:
        /*0004*/ 	.word	index@(_ZN7cutlass13device_kernelINS_4gemm6kernel13GemmUniversalIN4cute5tupleIJiiiiEEENS1_10collective13CollectiveMmaINS1_34MainloopSm90TmaGmmaWarpSpecializedILi4ENS5_IJNS4_1CILi1EEESB_SB_EEENS1_35KernelTmaWarpSpecializedCooperativeEEENS5_IJNSA_ILi128EEENSA_ILi64EEESF_EEENS_6half_tENS5_IJlSB_lEEESI_SJ_NS4_8TiledMMAINS4_8MMA_AtomIJNS4_4SM904GMMA25MMA_64x64x16_F32F16F16_SSILNSN_5MajorE0ELSP_0ELNSN_7ScaleInE1ELSQ_1EEEEEENS4_6LayoutINS5_IJNSA_ILi2EEESB_SB_EEENS5_IJSB_NSA_ILi0EEESW_EEEEENS5_IJNS4_10UnderscoreESZ_SZ_EEEEENS4_13SM90_TMA_LOADENS4_14ComposedLayoutINS4_7SwizzleILi3ELi4ELi3EEENS4_18smem_ptr_flag_bitsILi16EEENST_INS5_IJNSA_ILi8EEESG_EEENS5_IJSG_SB_EEEEEEEvNS4_8identityES12_S1C_vS1D_EENS_8epilogue10collective6detail29Sm90TmaWarpSpecializedAdapterINS1G_15DefaultEpilogueISI_SJ_SJ_NS1F_6thread17LinearCombinationISI_Li1EffLNS1K_9ScaleType4KindE0ELNS_15FloatRoundStyleE2ESI_EENS1_15EpilogueDefaultEEEEEvvEEEEvNT_6ParamsE)
        /*0008*/ 	.word	0x000000a8


	//----- nvinfo : EIATTR_FRAME_SIZE
	.align		4
.L_15:
        /*000c*/ 	.byte	0x04, 0x11
        /*000e*/ 	.short	(.L_17 - .L_16)
	.align		4
.L_16:
        /*0010*/ 	.word	index@(_ZN7cutlass13device_kernelINS_4gemm6kernel13GemmUniversalIN4cute5tupleIJiiiiEEENS1_10collective13CollectiveMmaINS1_34MainloopSm90TmaGmmaWarpSpecializedILi4ENS5_IJNS4_1CILi1EEESB_SB_EEENS1_35KernelTmaWarpSpecializedCooperativeEEENS5_IJNSA_ILi128EEENSA_ILi64EEESF_EEENS_6half_tENS5_IJlSB_lEEESI_SJ_NS4_8TiledMMAINS4_8MMA_AtomIJNS4_4SM904GMMA25MMA_64x64x16_F32F16F16_SSILNSN_5MajorE0ELSP_0ELNSN_7ScaleInE1ELSQ_1EEEEEENS4_6LayoutINS5_IJNSA_ILi2EEESB_SB_EEENS5_IJSB_NSA_ILi0EEESW_EEEEENS5_IJNS4_10UnderscoreESZ_SZ_EEEEENS4_13SM90_TMA_LOADENS4_14ComposedLayoutINS4_7SwizzleILi3ELi4ELi3EEENS4_18smem_ptr_flag_bitsILi16EEENST_INS5_IJNSA_ILi8EEESG_EEENS5_IJSG_SB_EEEEEEEvNS4_8identityES12_S1C_vS1D_EENS_8epilogue10collective6detail29Sm90TmaWarpSpecializedAdapterINS1G_15DefaultEpilogueISI_SJ_SJ_NS1F_6thread17LinearCombinationISI_Li1EffLNS1K_9ScaleType4KindE0ELNS_15FloatRoundStyleE2ESI_EENS1_15EpilogueDefaultEEEEEvvEEEEvNT_6ParamsE)
        /*0014*/ 	.word	0x00000000


	//----- nvinfo : EIATTR_MIN_STACK_SIZE
	.align		4
.L_17:
        /*0018*/ 	.byte	0x04, 0x12
        /*001a*/ 	.short	(.L_19 - .L_18)
	.align		4
.L_18:
        /*001c*/ 	.word	index@(_ZN7cutlass13device_kernelINS_4gemm6kernel13GemmUniversalIN4cute5tupleIJiiiiEEENS1_10collective13CollectiveMmaINS1_34MainloopSm90TmaGmmaWarpSpecializedILi4ENS5_IJNS4_1CILi1EEESB_SB_EEENS1_35KernelTmaWarpSpecializedCooperativeEEENS5_IJNSA_ILi128EEENSA_ILi64EEESF_EEENS_6half_tENS5_IJlSB_lEEESI_SJ_NS4_8TiledMMAINS4_8MMA_AtomIJNS4_4SM904GMMA25MMA_64x64x16_F32F16F16_SSILNSN_5MajorE0ELSP_0ELNSN_7ScaleInE1ELSQ_1EEEEEENS4_6LayoutINS5_IJNSA_ILi2EEESB_SB_EEENS5_IJSB_NSA_ILi0EEESW_EEEEENS5_IJNS4_10UnderscoreESZ_SZ_EEEEENS4_13SM90_TMA_LOADENS4_14ComposedLayoutINS4_7SwizzleILi3ELi4ELi3EEENS4_18smem_ptr_flag_bitsILi16EEENST_INS5_IJNSA_ILi8EEESG_EEENS5_IJSG_SB_EEEEEEEvNS4_8identityES12_S1C_vS1D_EENS_8epilogue10collective6detail29Sm90TmaWarpSpecializedAdapterINS1G_15DefaultEpilogueISI_SJ_SJ_NS1F_6thread17LinearCombinationISI_Li1EffLNS1K_9ScaleType4KindE0ELNS_15FloatRoundStyleE2ESI_EENS1_15EpilogueDefaultEEEEEvvEEEEvNT_6ParamsE)
        /*0020*/ 	.word	0x00000000
.L_19:


//--------------------- .nv.compat                --------------------------
	.section	.nv.compat,"",@"SHT_CUDA_COMPAT_INFO"
	.align	4
        /*0000*/ 	.byte	0x02, 0x09, 0x01, 0x00, 0x02, 0x02, 0x04, 0x00, 0x02, 0x05, 0x05, 0x00, 0x03, 0x07, 0x01, 0x01
        /*0010*/ 	.byte	0x02, 0x03, 0x01, 0x00, 0x02, 0x06, 0x01, 0x00, 0x04, 0x0b, 0x08, 0x00, 0x00, 0x00, 0x00, 0x00
        /*0020*/ 	.byte	0x00, 0x00, 0x00, 0x00


//--------------------- .nv.info._ZN7cutlass13device_kernelINS_4gemm6kernel13GemmUniversalIN4cute5tupleIJiiiiEEENS1_10collective13CollectiveMmaINS1_34MainloopSm90TmaGmmaWarpSpecializedILi4ENS5_IJNS4_1CILi1EEESB_SB_EEENS1_35KernelTmaWarpSpecializedCooperativeEEENS5_IJNSA_ILi128EEENSA_ILi64EEESF_EEENS_6half_tENS5_IJlSB_lEEESI_SJ_NS4_8TiledMMAINS4_8MMA_AtomIJNS4_4SM904GMMA25MMA_64x64x16_F32F16F16_SSILNSN_5MajorE0ELSP_0ELNSN_7ScaleInE1ELSQ_1EEEEEENS4_6LayoutINS5_IJNSA_ILi2EEESB_SB_EEENS5_IJSB_NSA_ILi0EEESW_EEEEENS5_IJNS4_10UnderscoreESZ_SZ_EEEEENS4_13SM90_TMA_LOADENS4_14ComposedLayoutINS4_7SwizzleILi3ELi4ELi3EEENS4_18smem_ptr_flag_bitsILi16EEENST_INS5_IJNSA_ILi8EEESG_EEENS5_IJSG_SB_EEEEEEEvNS4_8identityES12_S1C_vS1D_EENS_8epilogue10collective6detail29Sm90TmaWarpSpecializedAdapterINS1G_15DefaultEpilogueISI_SJ_SJ_NS1F_6thread17LinearCombinationISI_Li1EffLNS1K_9ScaleType4KindE0ELNS_15FloatRoundStyleE2ESI_EENS1_15EpilogueDefaultEEEEEvvEEEEvNT_6ParamsE --------------------------
	.section	.nv.info._ZN7cutlass13device_kernelINS_4gemm6kernel13GemmUniversalIN4cute5tupleIJiiiiEEENS1_10collective13CollectiveMmaINS1_34MainloopSm90TmaGmmaWarpSpecializedILi4ENS5_IJNS4_1CILi1EEESB_SB_EEENS1_35KernelTmaWarpSpecializedCooperativeEEENS5_IJNSA_ILi128EEENSA_ILi64EEESF_EEENS_6half_tENS5_IJlSB_lEEESI_SJ_NS4_8TiledMMAINS4_8MMA_AtomIJNS4_4SM904GMMA25MMA_64x64x16_F32F16F16_SSILNSN_5MajorE0ELSP_0ELNSN_7ScaleInE1ELSQ_1EEEEEENS4_6LayoutINS5_IJNSA_ILi2EEESB_SB_EEENS5_IJSB_NSA_ILi0EEESW_EEEEENS5_IJNS4_10UnderscoreESZ_SZ_EEEEENS4_13SM90_TMA_LOADENS4_14ComposedLayoutINS4_7SwizzleILi3ELi4ELi3EEENS4_18smem_ptr_flag_bitsILi16EEENST_INS5_IJNSA_ILi8EEESG_EEENS5_IJSG_SB_EEEEEEEvNS4_8identityES12_S1C_vS1D_EENS_8epilogue10collective6detail29Sm90TmaWarpSpecializedAdapterINS1G_15DefaultEpilogueISI_SJ_SJ_NS1F_6thread17LinearCombinationISI_Li1EffLNS1K_9ScaleType4KindE0ELNS_15FloatRoundStyleE2ESI_EENS1_15EpilogueDefaultEEEEEvvEEEEvNT_6ParamsE,"",@"SHT_CUDA_INFO"
	.sectionflags	@""
	.align	4


	//----- nvinfo : EIATTR_CUDA_API_VERSION
	.align		4
        /*0000*/ 	.byte	0x04, 0x37
        /*0002*/ 	.short	(.L_21 - .L_20)
.L_20:
        /*0004*/ 	.word	0x00000082


	//----- nvinfo : EIATTR_KPARAM_INFO
	.align		4
.L_21:
        /*0008*/ 	.byte	0x04, 0x17
        /*000a*/ 	.short	(.L_23 - .L_22)
.L_22:
        /*000c*/ 	.word	0x00000000
        /*0010*/ 	.short	0x0000
        /*0012*/ 	.short	0x0070
        /*0014*/ 	.byte	0x00, 0xf0, 0x01, 0x10


	//----- nvinfo : EIATTR_SPARSE_MMA_MASK
	.align		4
.L_23:
        /*0018*/ 	.byte	0x03, 0x50
        /*001a*/ 	.short	0x0000


	//----- nvinfo : EIATTR_MAXREG_COUNT
	.align		4
        /*001c*/ 	.byte	0x03, 0x1b
        /*001e*/ 	.short	0x00a8


	//----- nvinfo : EIATTR_NUM_BARRIERS
	.align		4
        /*0020*/ 	.byte	0x02, 0x4c
        /*0022*/ 	.byte	0x01
	.zero		1


	//----- nvinfo : EIATTR_EXTERNS
	.align		4
        /*0024*/ 	.byte	0x04, 0x0f
        /*0026*/ 	.short	(.L_25 - .L_24)


	//   ....[0]....
	.align		4
.L_24:
        /*0028*/ 	.word	index@(__assertfail)


	//----- nvinfo : EIATTR_MERCURY_ISA_VERSION
	.align		4
.L_25:
        /*002c*/ 	.byte	0x03, 0x5f
        /*002e*/ 	.short	0x0101


	//----- nvinfo : EIATTR_INT_WARP_WIDE_INSTR_OFFSETS
	.align		4
        /*0030*/ 	.byte	0x04, 0x31
        /*0032*/ 	.short	(.L_27 - .L_26)


	//   ....[0]....
.L_26:
        /*0034*/ 	.word	0x000003b0


	//   ....[1]....
        /*0038*/ 	.word	0x000003c0


	//   ....[2]....
        /*003c*/ 	.word	0x000004e0


	//----- nvinfo : EIATTR_COOP_GROUP_MASK_REGIDS
	.align		4
.L_27:
        /*0040*/ 	.byte	0x04, 0x29
        /*0042*/ 	.short	(.L_29 - .L_28)


	//   ....[0]....
.L_28:
        /*0044*/ 	.word	0xffffffff


	//   ....[1]....
        /*0048*/ 	.word	0xffffffff


	//   ....[2]....
        /*004c*/ 	.word	0xffffffff


	//   ....[3]....
        /*0050*/ 	.word	0xffffffff


	//   ....[4]....
        /*0054*/ 	.word	0xffffffff


	//----- nvinfo : EIATTR_COOP_GROUP_INSTR_OFFSETS
	.align		4
.L_29:
        /*0058*/ 	.byte	0x04, 0x28
        /*005a*/ 	.short	(.L_31 - .L_30)


	//   ....[0]....
.L_30:
        /*005c*/ 	.word	0x00000060


	//   ....[1]....
        /*0060*/ 	.word	0x00000070


	//   ....[2]....
        /*0064*/ 	.word	0x00000130


	//   ....[3]....
        /*0068*/ 	.word	0x000002c0


	//   ....[4]....
        /*006c*/ 	.word	0x000011c0


	//----- nvinfo : EIATTR_REG_RECONFIG
	.align		4
.L_31:
        /*0070*/ 	.byte	0x01, 0x54
	.zero		2


	//----- nvinfo : EIATTR_SYSCALL_OFFSETS
	.align		4
        /*0074*/ 	.byte	0x04, 0x46
        /*0076*/ 	.short	(.L_33 - .L_32)


	//   ....[0]....
.L_32:
        /*0078*/ 	.word	0x000013b0


	//----- nvinfo : EIATTR_MBARRIER_INSTR_OFFSETS
	.align		4
.L_33:
        /*007c*/ 	.byte	0x04, 0x39
        /*007e*/ 	.short	(.L_35 - .L_34)


	//   ....[0]....
.L_34:
        /*0080*/ 	.word	0x00000230
        /*0084*/ 	.word	0x000000ff
        /*0088*/ 	.word	0x00000000
        /*008c*/ 	.short	0x0100
        /*008e*/ 	.byte	0x08
	.zero		1


	//   ....[1]....
        /*0090*/ 	.word	0x00000240
        /*0094*/ 	.word	0x000000ff
        /*0098*/ 	.word	0x00000020
        /*009c*/ 	.short	0x0100
        /*009e*/ 	.byte	0x08
	.zero		1


	//   ....[2]....
        /*00a0*/ 	.word	0x00000250
        /*00a4*/ 	.word	0x000000ff
        /*00a8*/ 	.word	0x00000008
        /*00ac*/ 	.short	0x0100
        /*00ae*/ 	.byte	0x08
	.zero		1


	//   ....[3]....
        /*00b0*/ 	.word	0x00000260
        /*00b4*/ 	.word	0x000000ff
        /*00b8*/ 	.word	0x00000028
        /*00bc*/ 	.short	0x0100
        /*00be*/ 	.byte	0x08
	.zero		1


	//   ....[4]....
        /*00c0*/ 	.word	0x00000270
        /*00c4*/ 	.word	0x000000ff
        /*00c8*/ 	.word	0x00000010
        /*00cc*/ 	.short	0x0100
        /*00ce*/ 	.byte	0x08
	.zero		1


	//   ....[5]....
        /*00d0*/ 	.word	0x00000280
        /*00d4*/ 	.word	0x000000ff
        /*00d8*/ 	.word	0x00000030
        /*00dc*/ 	.short	0x0100
        /*00de*/ 	.byte	0x08
	.zero		1


	//   ....[6]....
        /*00e0*/ 	.word	0x00000290
        /*00e4*/ 	.word	0x000000ff
        /*00e8*/ 	.word	0x00000018
        /*00ec*/ 	.short	0x0100
        /*00ee*/ 	.byte	0x08
	.zero		1


	//   ....[7]....
        /*00f0*/ 	.word	0x000002a0
        /*00f4*/ 	.word	0x000000ff
        /*00f8*/ 	.word	0x00000038
        /*00fc*/ 	.short	0x0100
        /*00fe*/ 	.byte	0x08
	.zero		1


	//   ....[8]....
        /*0100*/ 	.word	0x00000560
        /*0104*/ 	.word	0x000000ff
        /*0108*/ 	.word	0x00000050
        /*010c*/ 	.short	0x0100
        /*010e*/ 	.byte	0x08
	.zero		1


	//   ....[9]....
        /*0110*/ 	.word	0x000005c0
        /*0114*/ 	.word	0x000000ff
        /*0118*/ 	.word	0x00000058
        /*011c*/ 	.short	0x0100
        /*011e*/ 	.byte	0x08
	.zero		1


	//   ....[10]....
        /*0120*/ 	.word	0x00001430
        /*0124*/ 	.word	0x00000003
        /*0128*/ 	.word	0x00000000
        /*012c*/ 	.short	0x010a
        /*012e*/ 	.byte	0x3f
	.zero		1


	//   ....[11]....
        /*0130*/ 	.word	0x00001490
        /*0134*/ 	.word	0x00000003
        /*0138*/ 	.word	0x00000000
        /*013c*/ 	.short	0x010a
        /*013e*/ 	.byte	0x3f
	.zero		1


	//   ....[12]....
        /*0140*/ 	.word	0x000019a0
        /*0144*/ 	.word	0x000000ff
        /*0148*/ 	.word	0x00000000
        /*014c*/ 	.short	0x010a
        /*014e*/ 	.byte	0x08
	.zero		1


	//   ....[13]....
        /*0150*/ 	.word	0x000019e0
        /*0154*/ 	.word	0x000000ff
        /*0158*/ 	.word	0x00000000
        /*015c*/ 	.short	0x010a
        /*015e*/ 	.byte	0x08
	.zero		1


	//   ....[14]....
        /*0160*/ 	.word	0x00001e00
        /*0164*/ 	.word	0x000000ff
        /*0168*/ 	.word	0x00000000
        /*016c*/ 	.short	0x0101
        /*016e*/ 	.byte	0x07
	.zero		1


	//   ....[15]....
        /*0170*/ 	.word	0x00001fc0
        /*0174*/ 	.word	0x000000ff
        /*0178*/ 	.word	0x00000000
        /*017c*/ 	.short	0x0101
        /*017e*/ 	.byte	0x04
	.zero		1


	//   ....[16]....
        /*0180*/ 	.word	0x00005370
        /*0184*/ 	.word	0x0000000e
        /*0188*/ 	.word	0x00000020
        /*018c*/ 	.short	0x010a
        /*018e*/ 	.byte	0x3f
	.zero		1


	//   ....[17]....
        /*0190*/ 	.word	0x000057f0
        /*0194*/ 	.word	0x00000005
        /*0198*/ 	.word	0x00000058
        /*019c*/ 	.short	0x0101
        /*019e*/ 	.byte	0x3f
	.zero		1


	//   ....[18]....
        /*01a0*/ 	.word	0x00005f00
        /*01a4*/ 	.word	0x00000007
        /*01a8*/ 	.word	0x00000000
        /*01ac*/ 	.short	0x010a
        /*01ae*/ 	.byte	0x3f
	.zero		1


	//   ....[19]....
        /*01b0*/ 	.word	0x00005f80
        /*01b4*/ 	.word	0x00000008
        /*01b8*/ 	.word	0x00000000
        /*01bc*/ 	.short	0x010a
        /*01be*/ 	.byte	0x3f
	.zero		1


	//   ....[20]....
        /*01c0*/ 	.word	0x00006010
        /*01c4*/ 	.word	0x0000000b
        /*01c8*/ 	.word	0x00000000
        /*01cc*/ 	.short	0x010a
        /*01ce*/ 	.byte	0x3f
	.zero		1


	//   ....[21]....
        /*01d0*/ 	.word	0x000060a0
        /*01d4*/ 	.word	0x00000003
        /*01d8*/ 	.word	0x00000000
        /*01dc*/ 	.short	0x010a
        /*01de*/ 	.byte	0x3f
	.zero		1


	//   ....[22]....
        /*01e0*/ 	.word	0x00006100
        /*01e4*/ 	.word	0x00000003
        /*01e8*/ 	.word	0x00000000
        /*01ec*/ 	.short	0x010a
        /*01ee*/ 	.byte	0x3f
	.zero		1


	//   ....[23]....
        /*01f0*/ 	.word	0x00006160
        /*01f4*/ 	.word	0x00000004
        /*01f8*/ 	.word	0x00000000
        /*01fc*/ 	.short	0x010a
        /*01fe*/ 	.byte	0x3f
	.zero		1


	//   ....[24]....
        /*0200*/ 	.word	0x00006230
        /*0204*/ 	.word	0x0000000e
        /*0208*/ 	.word	0x00000020
        /*020c*/ 	.short	0x010a
        /*020e*/ 	.byte	0x3f
	.zero		1


	//   ....[25]....
        /*0210*/ 	.word	0x00006300
        /*0214*/ 	.word	0x00000007
        /*0218*/ 	.word	0x00000000
        /*021c*/ 	.short	0x010a
        /*021e*/ 	.byte	0x3f
	.zero		1


	//   ....[26]....
        /*0220*/ 	.word	0x00006350
        /*0224*/ 	.word	0x00000008
        /*0228*/ 	.word	0x00000000
        /*022c*/ 	.short	0x010a
        /*022e*/ 	.byte	0x3f
	.zero		1


	//   ....[27]....
        /*0230*/ 	.word	0x000063a0
        /*0234*/ 	.word	0x0000000b
        /*0238*/ 	.word	0x00000000
        /*023c*/ 	.short	0x010a
        /*023e*/ 	.byte	0x3f
	.zero		1


	//----- nvinfo : EIATTR_NUM_MBARRIERS
	.align		4
.L_35:
        /*0240*/ 	.byte	0x03, 0x38
        /*0242*/ 	.short	0x000a


	//----- nvinfo : EIATTR_EXIT_INSTR_OFFSETS
	.align		4
        /*0244*/ 	.byte	0x04, 0x1c
        /*0246*/ 	.short	(.L_37 - .L_36)


	//   ....[0]....
.L_36:
        /*0248*/ 	.word	0x00000660


	//   ....[1]....
        /*024c*/ 	.word	0x00000f20


	//   ....[2]....
        /*0250*/ 	.word	0x00004a50


	//   ....[3]....
        /*0254*/ 	.word	0x00005080


	//   ....[4]....
        /*0258*/ 	.word	0x000060f0


	//----- nvinfo : EIATTR_MAX_THREADS
	.align		4
.L_37:
        /*025c*/ 	.byte	0x04, 0x05
        /*025e*/ 	.short	(.L_39 - .L_38)
.L_38:
        /*0260*/ 	.word	0x00000180
        /*0264*/ 	.word	0x00000001
        /*0268*/ 	.word	0x00000001


	//----- nvinfo : EIATTR_CRS_STACK_SIZE
	.align		4
.L_39:
        /*026c*/ 	.byte	0x04, 0x1e
        /*026e*/ 	.short	(.L_41 - .L_40)
.L_40:
        /*0270*/ 	.word	0x00000000


	//----- nvinfo : EIATTR_CBANK_PARAM_SIZE
	.align		4
.L_41:
        /*0274*/ 	.byte	0x03, 0x19
        /*0276*/ 	.short	0x0470


	//----- nvinfo : EIATTR_PARAM_CBANK
	.align		4
        /*0278*/ 	.byte	0x04, 0x0a
        /*027a*/ 	.short	(.L_43 - .L_42)
	.align		4
.L_42:
        /*027c*/ 	.word	index@(.nv.constant0._ZN7cutlass13device_kernelINS_4gemm6kernel13GemmUniversalIN4cute5tupleIJiiiiEEENS1_10collective13CollectiveMmaINS1_34MainloopSm90TmaGmmaWarpSpecializedILi4ENS5_IJNS4_1CILi1EEESB_SB_EEENS1_35KernelTmaWarpSpecializedCooperativeEEENS5_IJNSA_ILi128EEENSA_ILi64EEESF_EEENS_6half_tENS5_IJlSB_lEEESI_SJ_NS4_8TiledMMAINS4_8MMA_AtomIJNS4_4SM904GMMA25MMA_64x64x16_F32F16F16_SSILNSN_5MajorE0ELSP_0ELNSN_7ScaleInE1ELSQ_1EEEEEENS4_6LayoutINS5_IJNSA_ILi2EEESB_SB_EEENS5_IJSB_NSA_ILi0EEESW_EEEEENS5_IJNS4_10UnderscoreESZ_SZ_EEEEENS4_13SM90_TMA_LOADENS4_14ComposedLayoutINS4_7SwizzleILi3ELi4ELi3EEENS4_18smem_ptr_flag_bitsILi16EEENST_INS5_IJNSA_ILi8EEESG_EEENS5_IJSG_SB_EEEEEEEvNS4_8identityES12_S1C_vS1D_EENS_8epilogue10collective6detail29Sm90TmaWarpSpecializedAdapterINS1G_15DefaultEpilogueISI_SJ_SJ_NS1F_6thread17LinearCombinationISI_Li1EffLNS1K_9ScaleType4KindE0ELNS_15FloatRoundStyleE2ESI_EENS1_15EpilogueDefaultEEEEEvvEEEEvNT_6ParamsE)
        /*0280*/ 	.short	0x0210
        /*0282*/ 	.short	0x0470


	//----- nvinfo : EIATTR_SW_WAR
	.align		4
.L_43:
        /*0284*/ 	.byte	0x04, 0x36
        /*0286*/ 	.short	(.L_45 - .L_44)
.L_44:
        /*0288*/ 	.word	0x00000008
.L_45:


//--------------------- .nv.callgraph             --------------------------
	.section	.nv.callgraph,"",@"SHT_CUDA_CALLGRAPH"
	.align	4
	.sectionentsize	8
	.align		4
        /*0000*/ 	.word	0x00000000
	.align		4
        /*0004*/ 	.word	0xffffffff
	.align		4
        /*0008*/ 	.word	index@(_ZN7cutlass13device_kernelINS_4gemm6kernel13GemmUniversalIN4cute5tupleIJiiiiEEENS1_10collective13CollectiveMmaINS1_34MainloopSm90TmaGmmaWarpSpecializedILi4ENS5_IJNS4_1CILi1EEESB_SB_EEENS1_35KernelTmaWarpSpecializedCooperativeEEENS5_IJNSA_ILi128EEENSA_ILi64EEESF_EEENS_6half_tENS5_IJlSB_lEEESI_SJ_NS4_8TiledMMAINS4_8MMA_AtomIJNS4_4SM904GMMA25MMA_64x64x16_F32F16F16_SSILNSN_5MajorE0ELSP_0ELNSN_7ScaleInE1ELSQ_1EEEEEENS4_6LayoutINS5_IJNSA_ILi2EEESB_SB_EEENS5_IJSB_NSA_ILi0EEESW_EEEEENS5_IJNS4_10UnderscoreESZ_SZ_EEEEENS4_13SM90_TMA_LOADENS4_14ComposedLayoutINS4_7SwizzleILi3ELi4ELi3EEENS4_18smem_ptr_flag_bitsILi16EEENST_INS5_IJNSA_ILi8EEESG_EEENS5_IJSG_SB_EEEEEEEvNS4_8identityES12_S1C_vS1D_EENS_8epilogue10collective6detail29Sm90TmaWarpSpecializedAdapterINS1G_15DefaultEpilogueISI_SJ_SJ_NS1F_6thread17LinearCombinationISI_Li1EffLNS1K_9ScaleType4KindE0ELNS_15FloatRoundStyleE2ESI_EENS1_15EpilogueDefaultEEEEEvvEEEEvNT_6ParamsE)
	.align		4
        /*000c*/ 	.word	index@(__assertfail)
	.align		4
        /*0010*/ 	.word	0x00000000
	.align		4
        /*0014*/ 	.word	0xfffffffe
	.align		4
        /*0018*/ 	.word	0x00000000
	.align		4
        /*001c*/ 	.word	0xfffffffd
	.align		4
        /*0020*/ 	.word	0x00000000
	.align		4
        /*0024*/ 	.word	0xfffffffc


//--------------------- .nv.constant4             --------------------------
	.section	.nv.constant4,"a",@progbits
	.align	8
	.align		8
.nv.constant4:
        /*0000*/ 	.dword	__assertfail
	.align		8
        /*0008*/ 	.dword	__unnamed_1
	.align		8
        /*0010*/ 	.dword	_ZN39_INTERNAL_68c03830_4_k_cu_6a9b7bc5_76044cuda3std3__45__cpo5beginE
	.align		8
        /*0018*/ 	.dword	_ZN39_INTERNAL_68c03830_4_k_cu_6a9b7bc5_76044cuda3std3__45__cpo3endE
	.align		8
        /*0020*/ 	.dword	_ZN39_INTERNAL_68c03830_4_k_cu_6a9b7bc5_76044cuda3std3__45__cpo6cbeginE
	.align		8
        /*0028*/ 	.dword	_ZN39_INTERNAL_68c03830_4_k_cu_6a9b7bc5_76044cuda3std3__45__cpo4cendE
	.align		8
        /*0030*/ 	.dword	_ZN39_INTERNAL_68c03830_4_k_cu_6a9b7bc5_76044cuda3std3__441_GLOBAL__N__68c03830_4_k_cu_6a9b7bc5_76046ignoreE
	.align		8
        /*0038*/ 	.dword	_ZN39_INTERNAL_68c03830_4_k_cu_6a9b7bc5_76044cuda3std3__419piecewise_constructE
	.align		8
        /*0040*/ 	.dword	_ZN39_INTERNAL_68c03830_4_k_cu_6a9b7bc5_76044cuda3std3__48in_placeE
	.align		8
        /*0048*/ 	.dword	_ZN39_INTERNAL_68c03830_4_k_cu_6a9b7bc5_76044cuda3std6ranges3__45__cpo4swapE
	.align		8
        /*0050*/ 	.dword	_ZN39_INTERNAL_68c03830_4_k_cu_6a9b7bc5_76044cuda3std6ranges3__45__cpo9iter_moveE
	.align		8
        /*0058*/ 	.dword	_ZN39_INTERNAL_68c03830_4_k_cu_6a9b7bc5_76044cute7productE
	.align		8
        /*0060*/ 	.dword	_ZN39_INTERNAL_68c03830_4_k_cu_6a9b7bc5_76044cute1_E
	.align		8
        /*0068*/ 	.dword	$str$22
	.align		8
        /*0070*/ 	.dword	$str$23


//--------------------- .text._ZN7cutlass13device_kernelINS_4gemm6kernel13GemmUniversalIN4cute5tupleIJiiiiEEENS1_10collective13CollectiveMmaINS1_34MainloopSm90TmaGmmaWarpSpecializedILi4ENS5_IJNS4_1CILi1EEESB_SB_EEENS1_35KernelTmaWarpSpecializedCooperativeEEENS5_IJNSA_ILi128EEENSA_ILi64EEESF_EEENS_6half_tENS5_IJlSB_lEEESI_SJ_NS4_8TiledMMAINS4_8MMA_AtomIJNS4_4SM904GMMA25MMA_64x64x16_F32F16F16_SSILNSN_5MajorE0ELSP_0ELNSN_7ScaleInE1ELSQ_1EEEEEENS4_6LayoutINS5_IJNSA_ILi2EEESB_SB_EEENS5_IJSB_NSA_ILi0EEESW_EEEEENS5_IJNS4_10UnderscoreESZ_SZ_EEEEENS4_13SM90_TMA_LOADENS4_14ComposedLayoutINS4_7SwizzleILi3ELi4ELi3EEENS4_18smem_ptr_flag_bitsILi16EEENST_INS5_IJNSA_ILi8EEESG_EEENS5_IJSG_SB_EEEEEEEvNS4_8identityES12_S1C_vS1D_EENS_8epilogue10collective6detail29Sm90TmaWarpSpecializedAdapterINS1G_15DefaultEpilogueISI_SJ_SJ_NS1F_6thread17LinearCombinationISI_Li1EffLNS1K_9ScaleType4KindE0ELNS_15FloatRoundStyleE2ESI_EENS1_15EpilogueDefaultEEEEEvvEEEEvNT_6ParamsE --------------------------
	.section	.text._ZN7cutlass13device_kernelINS_4gemm6kernel13GemmUniversalIN4cute5tupleIJiiiiEEENS1_10collective13CollectiveMmaINS1_34MainloopSm90TmaGmmaWarpSpecializedILi4ENS5_IJNS4_1CILi1EEESB_SB_EEENS1_35KernelTmaWarpSpecializedCooperativeEEENS5_IJNSA_ILi128EEENSA_ILi64EEESF_EEENS_6half_tENS5_IJlSB_lEEESI_SJ_NS4_8TiledMMAINS4_8MMA_AtomIJNS4_4SM904GMMA25MMA_64x64x16_F32F16F16_SSILNSN_5MajorE0ELSP_0ELNSN_7ScaleInE1ELSQ_1EEEEEENS4_6LayoutINS5_IJNSA_ILi2EEESB_SB_EEENS5_IJSB_NSA_ILi0EEESW_EEEEENS5_IJNS4_10UnderscoreESZ_SZ_EEEEENS4_13SM90_TMA_LOADENS4_14ComposedLayoutINS4_7SwizzleILi3ELi4ELi3EEENS4_18smem_ptr_flag_bitsILi16EEENST_INS5_IJNSA_ILi8EEESG_EEENS5_IJSG_SB_EEEEEEEvNS4_8identityES12_S1C_vS1D_EENS_8epilogue10collective6detail29Sm90TmaWarpSpecializedAdapterINS1G_15DefaultEpilogueISI_SJ_SJ_NS1F_6thread17LinearCombinationISI_Li1EffLNS1K_9ScaleType4KindE0ELNS_15FloatRoundStyleE2ESI_EENS1_15EpilogueDefaultEEEEEvvEEEEvNT_6ParamsE,"ax",@progbits
	.align	128
.text._ZN7cutlass13device_kernelINS_4gemm6kernel13GemmUniversalIN4cute5tupleIJiiiiEEENS1_10collective13CollectiveMmaINS1_34MainloopSm90TmaGmmaWarpSpecializedILi4ENS5_IJNS4_1CILi1EEESB_SB_EEENS1_35KernelTmaWarpSpecializedCooperativeEEENS5_IJNSA_ILi128EEENSA_ILi64EEESF_EEENS_6half_tENS5_IJlSB_lEEESI_SJ_NS4_8TiledMMAINS4_8MMA_AtomIJNS4_4SM904GMMA25MMA_64x64x16_F32F16F16_SSILNSN_5MajorE0ELSP_0ELNSN_7ScaleInE1ELSQ_1EEEEEENS4_6LayoutINS5_IJNSA_ILi2EEESB_SB_EEENS5_IJSB_NSA_ILi0EEESW_EEEEENS5_IJNS4_10UnderscoreESZ_SZ_EEEEENS4_13SM90_TMA_LOADENS4_14ComposedLayoutINS4_7SwizzleILi3ELi4ELi3EEENS4_18smem_ptr_flag_bitsILi16EEENST_INS5_IJNSA_ILi8EEESG_EEENS5_IJSG_SB_EEEEEEEvNS4_8identityES12_S1C_vS1D_EENS_8epilogue10collective6detail29Sm90TmaWarpSpecializedAdapterINS1G_15DefaultEpilogueISI_SJ_SJ_NS1F_6thread17LinearCombinationISI_Li1EffLNS1K_9ScaleType4KindE0ELNS_15FloatRoundStyleE2ESI_EENS1_15EpilogueDefaultEEEEEvvEEEEvNT_6ParamsE:
        .type           _ZN7cutlass13device_kernelINS_4gemm6kernel13GemmUniversalIN4cute5tupleIJiiiiEEENS1_10collective13CollectiveMmaINS1_34MainloopSm90TmaGmmaWarpSpecializedILi4ENS5_IJNS4_1CILi1EEESB_SB_EEENS1_35KernelTmaWarpSpecializedCooperativeEEENS5_IJNSA_ILi128EEENSA_ILi64EEESF_EEENS_6half_tENS5_IJlSB_lEEESI_SJ_NS4_8TiledMMAINS4_8MMA_AtomIJNS4_4SM904GMMA25MMA_64x64x16_F32F16F16_SSILNSN_5MajorE0ELSP_0ELNSN_7ScaleInE1ELSQ_1EEEEEENS4_6LayoutINS5_IJNSA_ILi2EEESB_SB_EEENS5_IJSB_NSA_ILi0EEESW_EEEEENS5_IJNS4_10UnderscoreESZ_SZ_EEEEENS4_13SM90_TMA_LOADENS4_14ComposedLayoutINS4_7SwizzleILi3ELi4ELi3EEENS4_18smem_ptr_flag_bitsILi16EEENST_INS5_IJNSA_ILi8EEESG_EEENS5_IJSG_SB_EEEEEEEvNS4_8identityES12_S1C_vS1D_EENS_8epilogue10collective6detail29Sm90TmaWarpSpecializedAdapterINS1G_15DefaultEpilogueISI_SJ_SJ_NS1F_6thread17LinearCombinationISI_Li1EffLNS1K_9ScaleType4KindE0ELNS_15FloatRoundStyleE2ESI_EENS1_15EpilogueDefaultEEEEEvvEEEEvNT_6ParamsE,@function
        .size           _ZN7cutlass13device_kernelINS_4gemm6kernel13GemmUniversalIN4cute5tupleIJiiiiEEENS1_10collective13CollectiveMmaINS1_34MainloopSm90TmaGmmaWarpSpecializedILi4ENS5_IJNS4_1CILi1EEESB_SB_EEENS1_35KernelTmaWarpSpecializedCooperativeEEENS5_IJNSA_ILi128EEENSA_ILi64EEESF_EEENS_6half_tENS5_IJlSB_lEEESI_SJ_NS4_8TiledMMAINS4_8MMA_AtomIJNS4_4SM904GMMA25MMA_64x64x16_F32F16F16_SSILNSN_5MajorE0ELSP_0ELNSN_7ScaleInE1ELSQ_1EEEEEENS4_6LayoutINS5_IJNSA_ILi2EEESB_SB_EEENS5_IJSB_NSA_ILi0EEESW_EEEEENS5_IJNS4_10UnderscoreESZ_SZ_EEEEENS4_13SM90_TMA_LOADENS4_14ComposedLayoutINS4_7SwizzleILi3ELi4ELi3EEENS4_18smem_ptr_flag_bitsILi16EEENST_INS5_IJNSA_ILi8EEESG_EEENS5_IJSG_SB_EEEEEEEvNS4_8identityES12_S1C_vS1D_EENS_8epilogue10collective6detail29Sm90TmaWarpSpecializedAdapterINS1G_15DefaultEpilogueISI_SJ_SJ_NS1F_6thread17LinearCombinationISI_Li1EffLNS1K_9ScaleType4KindE0ELNS_15FloatRoundStyleE2ESI_EENS1_15EpilogueDefaultEEEEEvvEEEEvNT_6ParamsE,(.L_x_130 - _ZN7cutlass13device_kernelINS_4gemm6kernel13GemmUniversalIN4cute5tupleIJiiiiEEENS1_10collective13CollectiveMmaINS1_34MainloopSm90TmaGmmaWarpSpecializedILi4ENS5_IJNS4_1CILi1EEESB_SB_EEENS1_35KernelTmaWarpSpecializedCooperativeEEENS5_IJNSA_ILi128EEENSA_ILi64EEESF_EEENS_6half_tENS5_IJlSB_lEEESI_SJ_NS4_8TiledMMAINS4_8MMA_AtomIJNS4_4SM904GMMA25MMA_64x64x16_F32F16F16_SSILNSN_5MajorE0ELSP_0ELNSN_7ScaleInE1ELSQ_1EEEEEENS4_6LayoutINS5_IJNSA_ILi2EEESB_SB_EEENS5_IJSB_NSA_ILi0EEESW_EEEEENS5_IJNS4_10UnderscoreESZ_SZ_EEEEENS4_13SM90_TMA_LOADENS4_14ComposedLayoutINS4_7SwizzleILi3ELi4ELi3EEENS4_18smem_ptr_flag_bitsILi16EEENST_INS5_IJNSA_ILi8EEESG_EEENS5_IJSG_SB_EEEEEEEvNS4_8identityES12_S1C_vS1D_EENS_8epilogue10collective6detail29Sm90TmaWarpSpecializedAdapterINS1G_15DefaultEpilogueISI_SJ_SJ_NS1F_6thread17LinearCombinationISI_Li1EffLNS1K_9ScaleType4KindE0ELNS_15FloatRoundStyleE2ESI_EENS1_15EpilogueDefaultEEEEEvvEEEEvNT_6ParamsE)
        .other          _ZN7cutlass13device_kernelINS_4gemm6kernel13GemmUniversalIN4cute5tupleIJiiiiEEENS1_10collective13CollectiveMmaINS1_34MainloopSm90TmaGmmaWarpSpecializedILi4ENS5_IJNS4_1CILi1EEESB_SB_EEENS1_35KernelTmaWarpSpecializedCooperativeEEENS5_IJNSA_ILi128EEENSA_ILi64EEESF_EEENS_6half_tENS5_IJlSB_lEEESI_SJ_NS4_8TiledMMAINS4_8MMA_AtomIJNS4_4SM904GMMA25MMA_64x64x16_F32F16F16_SSILNSN_5MajorE0ELSP_0ELNSN_7ScaleInE1ELSQ_1EEEEEENS4_6LayoutINS5_IJNSA_ILi2EEESB_SB_EEENS5_IJSB_NSA_ILi0EEESW_EEEEENS5_IJNS4_10UnderscoreESZ_SZ_EEEEENS4_13SM90_TMA_LOADENS4_14ComposedLayoutINS4_7SwizzleILi3ELi4ELi3EEENS4_18smem_ptr_flag_bitsILi16EEENST_INS5_IJNSA_ILi8EEESG_EEENS5_IJSG_SB_EEEEEEEvNS4_8identityES12_S1C_vS1D_EENS_8epilogue10collective6detail29Sm90TmaWarpSpecializedAdapterINS1G_15DefaultEpilogueISI_SJ_SJ_NS1F_6thread17LinearCombinationISI_Li1EffLNS1K_9ScaleType4KindE0ELNS_15FloatRoundStyleE2ESI_EENS1_15EpilogueDefaultEEEEEvvEEEEvNT_6ParamsE,@"STO_CUDA_ENTRY STV_DEFAULT"
_ZN7cutlass13device_kernelINS_4gemm6kernel13GemmUniversalIN4cute5tupleIJiiiiEEENS1_10collective13CollectiveMmaINS1_34MainloopSm90TmaGmmaWarpSpecializedILi4ENS5_IJNS4_1CILi1EEESB_SB_EEENS1_35KernelTmaWarpSpecializedCooperativeEEENS5_IJNSA_ILi128EEENSA_ILi64EEESF_EEENS_6half_tENS5_IJlSB_lEEESI_SJ_NS4_8TiledMMAINS4_8MMA_AtomIJNS4_4SM904GMMA25MMA_64x64x16_F32F16F16_SSILNSN_5MajorE0ELSP_0ELNSN_7ScaleInE1ELSQ_1EEEEEENS4_6LayoutINS5_IJNSA_ILi2EEESB_SB_EEENS5_IJSB_NSA_ILi0EEESW_EEEEENS5_IJNS4_10UnderscoreESZ_SZ_EEEEENS4_13SM90_TMA_LOADENS4_14ComposedLayoutINS4_7SwizzleILi3ELi4ELi3EEENS4_18smem_ptr_flag_bitsILi16EEENST_INS5_IJNSA_ILi8EEESG_EEENS5_IJSG_SB_EEEEEEEvNS4_8identityES12_S1C_vS1D_EENS_8epilogue10collective6detail29Sm90TmaWarpSpecializedAdapterINS1G_15DefaultEpilogueISI_SJ_SJ_NS1F_6thread17LinearCombinationISI_Li1EffLNS1K_9ScaleType4KindE0ELNS_15FloatRoundStyleE2ESI_EENS1_15EpilogueDefaultEEEEEvvEEEEvNT_6ParamsE:
[----:B------:R-:W0:Y:S01]  /*0000*/  LDC R1, c[0x0][0x28] ;  /* 0x00000a00ff017b82 */ /* 0x000e220000000800 */
[----:B------:R-:W1:Y:S01]  /*0010*/  S2R R4, SR_TID.X ;  /* 0x0000000000047919 */ /* 0x000e620000002100 */
[----:B------:R-:W-:Y:S01]  /*0020*/  ELECT P0, URZ, PT ;  /* 0x00000000003f782f */ /* 0x000fe20003800000 */
[----:B------:R-:W-:Y:S01]  /*0030*/  BSSY B0, `(.L_x_0) ;  /* 0x000000f000007945 */ /* 0x000fe20003800000 */
[--C-:B-1----:R-:W-:Y:S02]  /*0040*/  SHF.R.U32.HI R0, RZ, 0x5, R4.reuse ;  /* 0x00000005ff007819 */ /* 0x102fe40000011604 */
[----:B------:R-:W-:-:S03]  /*0050*/  SHF.R.U32.HI R14, RZ, 0x7, R4 ;  /* 0x00000007ff0e7819 */ /* 0x000fc60000011604 */
[----:B------:R-:W1:Y:S04]  /*0060*/  SHFL.IDX PT, R5, R0, RZ, 0x1f ;  /* 0x00001fff00057589 */ /* 0x000e6800000e0000 */
[----:B------:R2:W3:Y:S01]  /*0070*/  SHFL.IDX PT, R10, R14, RZ, 0x1f ;  /* 0x00001fff0e0a7589 */ /* 0x0004e200000e0000 */
[----:B-1----:R-:W-:-:S13]  /*0080*/  ISETP.NE.OR P0, PT, R5, RZ, !P0 ;  /* 0x000000ff0500720c */ /* 0x002fda0004705670 */
[----:B0-23--:R-:W-:Y:S05]  /*0090*/  @P0 BRA `(.L_x_1) ;  /* 0x0000000000200947 */ /* 0x00dfea0003800000 */
[----:B------:R-:W-:Y:S02]  /*00a0*/  ULDC.64 UR4, c[0x0][0x198] ;  /* 0x0000660000047ab9 */ /* 0x000fe40000000a00 */
[----:B------:R-:W-:Y:S02]  /*00b0*/  UIADD3 UR6, UP0, UR4, 0xf0, URZ ;  /* 0x000000f004067890 */ /* 0x000fe4000ff1e03f */
[----:B------:R-:W-:Y:S02]  /*00c0*/  UIADD3 UR4, UP1, UR4, 0x1f0, URZ ;  /* 0x000001f004047890 */ /* 0x000fe4000ff3e03f */
[----:B------:R-:W-:Y:S02]  /*00d0*/  UIADD3.X UR7, URZ, UR5, URZ, UP0, !UPT ;  /* 0x000000053f077290 */ /* 0x000fe400087fe43f */
[----:B------:R-:W-:-:S07]  /*00e0*/  UIADD3.X UR5, URZ, UR5, URZ, UP1, !UPT ;  /* 0x000000053f057290 */ /* 0x000fce0008ffe43f */
[----:B------:R0:W-:Y:S02]  /*00f0*/  UTMACCTL.PF [UR6] ;  /* 0x00000000060079b9 */ /* 0x0001e40008040000 */
[----:B------:R0:W-:Y:S02]  /*0100*/  UTMACCTL.PF [UR4] ;  /* 0x00000000040079b9 */ /* 0x0001e40008040000 */
[----:B0-----:R-:W-:Y:S01]  /*0110*/  NOP ;  /* 0x0000000000007918 */ /* 0x001fe20000000000 */
.L_x_1:
[----:B------:R-:W-:Y:S05]  /*0120*/  BSYNC B0 ;  /* 0x0000000000007941 */ /* 0x000fea0003800000 */
.L_x_0:
[----:B------:R-:W0:Y:S02]  /*0130*/  SHFL.IDX PT, R2, R0, RZ, 0x1f ;  /* 0x00001fff00027589 */ /* 0x000e2400000e0000 */
[----:B0-----:R-:W-:-:S13]  /*0140*/  ISETP.NE.AND P0, PT, R2, RZ, PT ;  /* 0x000000ff0200720c */ /* 0x001fda0003f05270 */
[----:B------:R-:W-:Y:S05]  /*0150*/  @P0 BRA `(.L_x_2) ;  /* 0x0000000000580947 */ /* 0x000fea0003800000 */
[----:B------:R-:W0:Y:S01]  /*0160*/  S2UR UR8, SR_CgaCtaId ;  /* 0x00000000000879c3 */ /* 0x000e220000008800 */
[----:B------:R-:W-:Y:S01]  /*0170*/  UMOV UR4, 0x400 ;  /* 0x0000040000047882 */ /* 0x000fe20000000000 */
[----:B------:R-:W-:Y:S01]  /*0180*/  UMOV UR5, 0x1 ;  /* 0x0000000100057882 */ /* 0x000fe20000000000 */
[----:B------:R-:W-:Y:S01]  /*0190*/  UMOV UR6, 0x100 ;  /* 0x0000010000067882 */ /* 0x000fe20000000000 */
[----:B------:R-:W-:Y:S01]  /*01a0*/  ELECT P0, URZ, PT ;  /* 0x00000000003f782f */ /* 0x000fe20003800000 */
[----:B------:R-:W-:-:S04]  /*01b0*/  UIADD3 UR6, -UR6, 0x100000, URZ ;  /* 0x0010000006067890 */ /* 0x000fc8000fffe13f */
[----:B------:R-:W-:Y:S02]  /*01c0*/  USHF.L.U32 UR7, UR6, 0xb, URZ ;  /* 0x0000000b06077899 */ /* 0x000fe4000800063f */
[----:B------:R-:W-:Y:S02]  /*01d0*/  USHF.L.U32 UR6, UR6, 0x1, URZ ;  /* 0x0000000106067899 */ /* 0x000fe4000800063f */
[----:B0-----:R-:W-:Y:S02]  /*01e0*/  ULEA UR8, UR8, UR4, 0x18 ;  /* 0x0000000408087291 */ /* 0x001fe4000f8ec03f */
[----:B------:R-:W-:-:S04]  /*01f0*/  UIADD3 UR4, -UR5, 0x100000, URZ ;  /* 0x0010000005047890 */ /* 0x000fc8000fffe13f */
[----:B------:R-:W-:Y:S02]  /*0200*/  USHF.L.U32 UR5, UR4, 0xb, URZ ;  /* 0x0000000b04057899 */ /* 0x000fe4000800063f */
[----:B------:R-:W-:Y:S01]  /*0210*/  USHF.L.U32 UR4, UR4, 0x1, URZ ;  /* 0x0000000104047899 */ /* 0x000fe2000800063f */
[----:B------:R-:W0:Y:S11]  /*0220*/  FENCE.VIEW.ASYNC.S ;  /* 0x00000000000073c6 */ /* 0x000e360000000000 */
[----:B0-----:R0:W1:Y:S01]  /*0230*/  SYNCS.EXCH.64 URZ, [UR8], UR4 ;  /* 0x00000004083f75b2 */ /* 0x0010620008000100 */
[----:B------:R0:W2:Y:S01]  /*0240*/  SYNCS.EXCH.64 URZ, [UR8+0x20], UR6 ;  /* 0x00002006083f75b2 */ /* 0x0000a20008000100 */
[----:B------:R0:W3:Y:S01]  /*0250*/  SYNCS.EXCH.64 URZ, [UR8+0x8], UR4 ;  /* 0x00000804083f75b2 */ /* 0x0000e20008000100 */
[----:B------:R0:W4:Y:S01]  /*0260*/  SYNCS.EXCH.64 URZ, [UR8+0x28], UR6 ;  /* 0x00002806083f75b2 */ /* 0x0001220008000100 */
[----:B------:R0:W0:Y:S01]  /*0270*/  SYNCS.EXCH.64 URZ, [UR8+0x10], UR4 ;  /* 0x00001004083f75b2 */ /* 0x0000220008000100 */
[----:B------:R0:W0:Y:S01]  /*0280*/  SYNCS.EXCH.64 URZ, [UR8+0x30], UR6 ;  /* 0x00003006083f75b2 */ /* 0x0000220008000100 */
[----:B------:R0:W0:Y:S01]  /*0290*/  SYNCS.EXCH.64 URZ, [UR8+0x18], UR4 ;  /* 0x00001804083f75b2 */ /* 0x0000220008000100 */
[----:B------:R0:W0:Y:S01]  /*02a0*/  SYNCS.EXCH.64 URZ, [UR8+0x38], UR6 ;  /* 0x00003806083f75b2 */ /* 0x0000220008000100 */
[----:B------:R-:W-:Y:S01]  /*02b0*/  NOP ;  /* 0x0000000000007918 */ /* 0x000fe20000000000 */
.L_x_2:
[----:B------:R-:W5:Y:S01]  /*02c0*/  SHFL.IDX PT, R0, R0, RZ, 0x1f ;  /* 0x00001fff00007589 */ /* 0x000f6200000e0000 */
[----:B------:R-:W-:Y:S01]  /*02d0*/  ELECT P0, URZ, PT ;  /* 0x00000000003f782f */ /* 0x000fe20003800000 */
[----:B------:R-:W1:Y:S01]  /*02e0*/  LDC R2, c[0x0][0x65c] ;  /* 0x00019700ff027b82 */ /* 0x000e620000000800 */
[----:B0-----:R-:W-:Y:S01]  /*02f0*/  UMOV UR4, 0x20 ;  /* 0x0000002000047882 */ /* 0x001fe20000000000 */
[----:B------:R-:W0:Y:S01]  /*0300*/  S2R R3, SR_CTAID.Y ;  /* 0x0000000000037919 */ /* 0x000e220000002600 */
[----:B------:R-:W-:Y:S01]  /*0310*/  NOP ;  /* 0x0000000000007918 */ /* 0x000fe20000000000 */
[----:B------:R-:W-:Y:S01]  /*0320*/  ISETP.NE.AND P2, PT, R10, RZ, PT ;  /* 0x000000ff0a00720c */ /* 0x000fe20003f45270 */
[----:B------:R-:W-:Y:S01]  /*0330*/  NOP ;  /* 0x0000000000007918 */ /* 0x000fe20000000000 */
[----:B------:R-:W2:Y:S01]  /*0340*/  S2R R6, SR_CTAID.X ;  /* 0x0000000000067919 */ /* 0x000ea20000002500 */
[----:B------:R-:W-:Y:S01]  /*0350*/  IMAD.MOV.U32 R7, RZ, RZ, RZ ;  /* 0x000000ffff077224 */ /* 0x000fe200078e00ff */
[----:B-----5:R-:W-:-:S02]  /*0360*/  ISETP.NE.OR P0, PT, R0, RZ, !P0 ;  /* 0x000000ff0000720c */ /* 0x020fc40004705670 */
[----:B-1----:R-:W-:-:S04]  /*0370*/  ISETP.NE.AND P3, PT, R2, 0x1, PT ;  /* 0x000000010200780c */ /* 0x002fc80003f65270 */
[----:B------:R-:W-:Y:S02]  /*0380*/  P2R R0, PR, RZ, 0x8 ;  /* 0x00000008ff007803 */ /* 0x000fe40000000000 */
[----:B------:R-:W-:-:S04]  /*0390*/  SHF.R.S32.HI R0, RZ, 0x1f, R5 ;  /* 0x0000001fff007819 */ /* 0x000fc80000011405 */
[----:B------:R-:W-:Y:S01]  /*03a0*/  LEA.HI R0, R0, R5, RZ, 0x2 ;  /* 0x0000000500007211 */ /* 0x000fe200078f10ff */
[----:B------:R-:W-:Y:S01]  /*03b0*/  VOTEU.ALL UP0, P0 ;  /* 0x00000000003f7886 */ /* 0x000fe20000000000 */
[----:B------:R-:W-:Y:S01]  /*03c0*/  VOTEU.ALL UP1, P0 ;  /* 0x00000000003f7886 */ /* 0x000fe20000020000 */
[----:B------:R-:W2:Y:S01]  /*03d0*/  @P3 LDC R17, c[0x0][0x10] ;  /* 0x00000400ff113b82 */ /* 0x000ea20000000800 */
[----:B------:R-:W-:Y:S01]  /*03e0*/  LOP3.LUT R0, R0, 0xfffffffc, RZ, 0xc0, !PT ;  /* 0xfffffffc00007812 */ /* 0x000fe200078ec0ff */
[----:B0-----:R-:W-:Y:S01]  /*03f0*/  @P3 IMAD.MOV.U32 R8, RZ, RZ, R3 ;  /* 0x000000ffff083224 */ /* 0x001fe200078e0003 */
[----:B------:R-:W-:Y:S01]  /*0400*/  @!UP0 UMOV UR6, 0x400 ;  /* 0x0000040000068882 */ /* 0x000fe20000000000 */
[----:B------:R-:W-:-:S04]  /*0410*/  @!UP0 UIADD3 UR4, -UR4, 0x100000, URZ ;  /* 0x0010000004048890 */ /* 0x000fc8000fffe13f */
[----:B------:R-:W-:Y:S02]  /*0420*/  @!UP0 USHF.L.U32 UR5, UR4, 0xb, URZ ;  /* 0x0000000b04058899 */ /* 0x000fe4000800063f */
[----:B------:R-:W-:Y:S01]  /*0430*/  @!UP0 USHF.L.U32 UR4, UR4, 0x1, URZ ;  /* 0x0000000104048899 */ /* 0x000fe2000800063f */
[----:B------:R-:W-:Y:S02]  /*0440*/  @P3 IMAD.MOV.U32 R9, RZ, RZ, RZ ;  /* 0x000000ffff093224 */ /* 0x000fe400078e00ff */
[----:B------:R-:W-:Y:S01]  /*0450*/  IMAD.IADD R0, R5, 0x1, -R0 ;  /* 0x0000000105007824 */ /* 0x000fe200078e0a00 */
[----:B------:R-:W0:Y:S01]  /*0460*/  @!UP0 S2UR UR7, SR_CgaCtaId ;  /* 0x00000000000789c3 */ /* 0x000e220000008800 */
[----:B------:R-:W-:-:S03]  /*0470*/  @P3 IMAD.MOV.U32 R5, RZ, RZ, RZ ;  /* 0x000000ffff053224 */ /* 0x000fc600078e00ff */
[----:B------:R-:W-:-:S04]  /*0480*/  ISETP.NE.AND P1, PT, R0, 0x3, PT ;  /* 0x000000030000780c */ /* 0x000fc80003f25270 */
[----:B------:R-:W1:Y:S01]  /*0490*/  @!P3 LDC R11, c[0x0][0xc] ;  /* 0x00000300ff0bbb82 */ /* 0x000e620000000800 */
[----:B--2---:R-:W-:-:S04]  /*04a0*/  @P3 IMAD.WIDE.U32 R16, R6, R17, R8 ;  /* 0x0000001106103225 */ /* 0x004fc800078e0008 */
[----:B------:R-:W-:Y:S01]  /*04b0*/  @P3 IMAD.IADD R17, R17, 0x1, R5 ;  /* 0x0000000111113824 */ /* 0x000fe200078e0205 */
[----:B------:R-:W-:Y:S01]  /*04c0*/  LOP3.LUT R5, R4, 0x7f, RZ, 0xc0, !PT ;  /* 0x0000007f04057812 */ /* 0x000fe200078ec0ff */
[----:B0-----:R-:W-:Y:S01]  /*04d0*/  @!UP0 ULEA UR8, UR7, UR6, 0x18 ;  /* 0x0000000607088291 */ /* 0x001fe2000f8ec03f */
[----:B------:R-:W-:Y:S02]  /*04e0*/  VOTEU.ALL UP0, P0 ;  /* 0x00000000003f7886 */ /* 0x000fe40000000000 */
[----:B------:R-:W-:Y:S01]  /*04f0*/  ULDC UR6, c[0x0][0xc] ;  /* 0x0000030000067ab9 */ /* 0x000fe20000000800 */
[----:B------:R-:W-:Y:S01]  /*0500*/  ISETP.EQ.OR P0, PT, R0, RZ, !P1 ;  /* 0x000000ff0000720c */ /* 0x000fe20004f02670 */
[----:B------:R-:W-:-:S03]  /*0510*/  ULDC UR7, c[0x0][0x10] ;  /* 0x0000040000077ab9 */ /* 0x000fc60000000800 */
[C---:B------:R-:W-:Y:S01]  /*0520*/  ISETP.EQ.AND P0, PT, R10.reuse, RZ, P0 ;  /* 0x000000ff0a00720c */ /* 0x040fe20000702270 */
[----:B------:R-:W-:Y:S02]  /*0530*/  VIADD R10, R10, 0xffffffff ;  /* 0xffffffff0a0a7836 */ /* 0x000fe40000000000 */
[----:B-1----:R-:W-:Y:S01]  /*0540*/  @!P3 IMAD.WIDE.U32 R8, R11, R3, R6 ;  /* 0x000000030b08b225 */ /* 0x002fe200078e0006 */
[----:B------:R-:W0:Y:S02]  /*0550*/  FENCE.VIEW.ASYNC.S ;  /* 0x00000000000073c6 */ /* 0x000e240000000000 */
[----:B0-----:R-:W3:Y:S01]  /*0560*/  @!UP0 SYNCS.EXCH.64 URZ, [UR8+0x50], UR4 ;  /* 0x00005004083f85b2 */ /* 0x001ee20008000100 */
[----:B------:R-:W-:Y:S02]  /*0570*/  SEL R18, RZ, 0x1, !P0 ;  /* 0x00000001ff127807 */ /* 0x000fe40004000000 */
[----:B------:R-:W-:Y:S01]  /*0580*/  ISETP.GE.U32.AND P1, PT, R10, 0x2, PT ;  /* 0x000000020a00780c */ /* 0x000fe20003f26070 */
[----:B------:R-:W-:-:S02]  /*0590*/  @!P3 IMAD.MOV.U32 R16, RZ, RZ, R8 ;  /* 0x000000ffff10b224 */ /* 0x000fc400078e0008 */
[----:B------:R-:W-:Y:S01]  /*05a0*/  @!P3 IMAD.MOV.U32 R17, RZ, RZ, R9 ;  /* 0x000000ffff11b224 */ /* 0x000fe200078e0009 */
[----:B------:R-:W-:Y:S01]  /*05b0*/  SEL R18, R18, 0x2, P1 ;  /* 0x0000000212127807 */ /* 0x000fe20000800000 */
[----:B------:R0:W3:Y:S01]  /*05c0*/  @!UP1 SYNCS.EXCH.64 URZ, [UR8+0x58], UR4 ;  /* 0x00005804083f95b2 */ /* 0x0000e20008000100 */
[----:B------:R-:W-:Y:S01]  /*05d0*/  NOP ;  /* 0x0000000000007918 */ /* 0x000fe20000000000 */
[----:B0-----:R-:W-:-:S03]  /*05e0*/  UIMAD.WIDE.U32 UR4, UR6, UR7, URZ ;  /* 0x00000007060472a5 */ /* 0x001fc6000f8e003f */
[----:B------:R-:W-:Y:S02]  /*05f0*/  ULDC UR6, c[0x0][0x14] ;  /* 0x0000050000067ab9 */ /* 0x000fe40000000800 */
[----:B------:R-:W-:Y:S02]  /*0600*/  UIMAD.WIDE.U32 UR38, UR4, UR6, URZ ;  /* 0x00000006042672a5 */ /* 0x000fe4000f8e003f */
[----:B------:R-:W-:-:S04]  /*0610*/  UIMAD UR41, UR5, UR6, URZ ;  /* 0x00000006052972a4 */ /* 0x000fc8000f8e023f */
[----:B------:R-:W-:Y:S01]  /*0620*/  UIADD3 UR41, UR39, UR41, URZ ;  /* 0x0000002927297290 */ /* 0x000fe2000fffe03f */
[----:B---34-:R-:W-:Y:S06]  /*0630*/  BAR.SYNC.DEFER_BLOCKING 0x0 ;  /* 0x0000000000007b1d */ /* 0x018fec0000010000 */
[----:B------:R-:W-:Y:S05]  /*0640*/  @!P2 BRA `(.L_x_3) ;  /* 0x000000440004a947 */ /* 0x000fea0003800000 */
[----:B------:R-:W-:-:S13]  /*0650*/  ISETP.GT.U32.AND P0, PT, R10, 0x1, PT ;  /* 0x000000010a00780c */ /* 0x000fda0003f04070 */
[----:B------:R-:W-:Y:S05]  /*0660*/  @P0 EXIT ;  /* 0x000000000000094d */ /* 0x000fea0003800000 */
[----:B------:R-:W-:Y:S01]  /*0670*/  ULDC.64 UR4, c[0x0][0x650] ;  /* 0x0001940000047ab9 */ /* 0x000fe20000000a00 */
[----:B------:R-:W-:Y:S01]  /*0680*/  PRMT R0, RZ, 0x7610, R0 ;  /* 0x00007610ff007816 */ /* 0x000fe20000000000 */
[----:B------:R-:W-:Y:S01]  /*0690*/  IMAD.MOV.U32 R69, RZ, RZ, -0x1 ;  /* 0xffffffffff457424 */ /* 0x000fe200078e00ff */
[----:B------:R-:W-:Y:S01]  /*06a0*/  ISETP.GE.U32.AND P0, PT, R16, UR4, PT ;  /* 0x0000000410007c0c */ /* 0x000fe2000bf06070 */
[----:B------:R-:W-:Y:S02]  /*06b0*/  IMAD.MOV.U32 R68, RZ, RZ, -0x1 ;  /* 0xffffffffff447424 */ /* 0x000fe400078e00ff */
[----:B------:R-:W-:Y:S01]  /*06c0*/  IMAD.MOV.U32 R67, RZ, RZ, -0x1 ;  /* 0xffffffffff437424 */ /* 0x000fe200078e00ff */
[----:B------:R-:W-:-:S13]  /*06d0*/  ISETP.GE.U32.AND.EX P0, PT, R17, UR5, PT, P0 ;  /* 0x0000000511007c0c */ /* 0x000fda000bf06100 */
[----:B------:R-:W-:Y:S05]  /*06e0*/  @P0 BRA `(.L_x_4) ;  /* 0x0000000400540947 */ /* 0x000fea0003800000 */
[----:B------:R-:W0:Y:S01]  /*06f0*/  LDC.64 R20, c[0x0][0x628] ;  /* 0x00018a00ff147b82 */ /* 0x000e220000000a00 */
[----:B------:R-:W-:Y:S02]  /*0700*/  IMAD.MOV.U32 R8, RZ, RZ, R16 ;  /* 0x000000ffff087224 */ /* 0x000fe400078e0010 */
[----:B------:R-:W-:-:S05]  /*0710*/  IMAD.MOV.U32 R9, RZ, RZ, R17 ;  /* 0x000000ffff097224 */ /* 0x000fca00078e0011 */
[----:B------:R-:W1:Y:S08]  /*0720*/  LDC R0, c[0x0][0x630] ;  /* 0x00018c00ff007b82 */ /* 0x000e700000000800 */
[----:B------:R-:W2:Y:S01]  /*0730*/  LDC.64 R22, c[0x0][0x620] ;  /* 0x00018800ff167b82 */ /* 0x000ea20000000a00 */
[----:B0-----:R-:W-:-:S04]  /*0740*/  ISETP.NE.U32.AND P0, PT, R20, RZ, PT ;  /* 0x000000ff1400720c */ /* 0x001fc80003f05070 */
[----:B------:R-:W-:-:S13]  /*0750*/  ISETP.NE.AND.EX P0, PT, R21, RZ, PT, P0 ;  /* 0x000000ff1500720c */ /* 0x000fda0003f05300 */
[----:B-12---:R-:W-:Y:S05]  /*0760*/  @!P0 BRA `(.L_x_5) ;  /* 0x0000000000288947 */ /* 0x006fea0003800000 */
[----:B------:R-:W0:Y:S02]  /*0770*/  LDC R13, c[0x0][0x634] ;  /* 0x00018d00ff0d7b82 */ /* 0x000e240000000800 */
[----:B0-----:R-:W-:-:S05]  /*0780*/  IADD3 R13, P0, R16, R13, RZ ;  /* 0x0000000d100d7210 */ /* 0x001fca0007f1e0ff */
[----:B------:R-:W-:-:S04]  /*0790*/  IMAD.X R15, RZ, RZ, R17, P0 ;  /* 0x000000ffff0f7224 */ /* 0x000fc800000e0611 */
[----:B------:R-:W-:-:S04]  /*07a0*/  IMAD.WIDE.U32 R8, R15, R20, RZ ;  /* 0x000000140f087225 */ /* 0x000fc800078e00ff */
[----:B------:R-:W-:-:S04]  /*07b0*/  IMAD.WIDE.U32 R10, P0, R13, R21, R8 ;  /* 0x000000150d0a7225 */ /* 0x000fc80007800008 */
[----:B------:R-:W-:-:S04]  /*07c0*/  IMAD.WIDE.U32 R8, R13, R20, RZ ;  /* 0x000000140d087225 */ /* 0x000fc800078e00ff */
[----:B------:R-:W-:Y:S01]  /*07d0*/  IMAD.X R13, RZ, RZ, RZ, P0 ;  /* 0x000000ffff0d7224 */ /* 0x000fe200000e06ff */
[----:B------:R-:W-:Y:S01]  /*07e0*/  IADD3 RZ, P0, R9, R10, RZ ;  /* 0x0000000a09ff7210 */ /* 0x000fe20007f1e0ff */
[----:B------:R-:W-:-:S04]  /*07f0*/  IMAD.MOV.U32 R12, RZ, RZ, R11 ;  /* 0x000000ffff0c7224 */ /* 0x000fc800078e000b */
[----:B------:R-:W-:-:S08]  /*0800*/  IMAD.WIDE.U32.X R8, R15, R21, R12, P0 ;  /* 0x000000150f087225 */ /* 0x000fd000000e040c */
.L_x_5:
[-CC-:B------:R-:W-:Y:S01]  /*0810*/  SHF.R.U64 R67, R8, R0.reuse, R9.reuse ;  /* 0x0000000008437219 */ /* 0x180fe20000001209 */
[----:B------:R-:W0:Y:S01]  /*0820*/  LDC R12, c[0x0][0x618] ;  /* 0x00018600ff0c7b82 */ /* 0x000e220000000800 */
[----:B------:R-:W-:Y:S01]  /*0830*/  SHF.R.U32.HI R7, RZ, R0, R9 ;  /* 0x00000000ff077219 */ /* 0x000fe20000011609 */
[----:B------:R-:W-:Y:S01]  /*0840*/  ULDC UR4, c[0x0][0x150] ;  /* 0x0000540000047ab9 */ /* 0x000fe20000000800 */
[----:B------:R-:W-:Y:S02]  /*0850*/  IADD3 R11, P0, RZ, -R67, RZ ;  /* 0x80000043ff0b7210 */ /* 0x000fe40007f1e0ff */
[----:B------:R-:W-:-:S03]  /*0860*/  I2FP.F32.U32 R0, R6 ;  /* 0x0000000600007245 */ /* 0x000fc60000201000 */
[----:B------:R-:W1:Y:S01]  /*0870*/  LDC.64 R30, c[0x0][0x640] ;  /* 0x00019000ff1e7b82 */ /* 0x000e620000000a00 */
[----:B------:R-:W-:Y:S02]  /*0880*/  IMAD.X R13, RZ, RZ, ~R7, P0 ;  /* 0x000000ffff0d7224 */ /* 0x000fe400000e0e07 */
[----:B------:R-:W-:Y:S01]  /*0890*/  FMUL R0, R0, UR4 ;  /* 0x0000000400007c20 */ /* 0x000fe20008400000 */
[----:B------:R-:W-:Y:S01]  /*08a0*/  IMAD.WIDE.U32 R8, R11, R22, R16 ;  /* 0x000000160b087225 */ /* 0x000fe200078e0010 */
[----:B------:R-:W-:-:S03]  /*08b0*/  ULDC UR4, c[0x0][0x154] ;  /* 0x0000550000047ab9 */ /* 0x000fc60000000800 */
[----:B------:R-:W-:Y:S01]  /*08c0*/  IMAD R10, R13, R22, RZ ;  /* 0x000000160d0a7224 */ /* 0x000fe200078e02ff */
[----:B------:R-:W2:Y:S01]  /*08d0*/  LDC R7, c[0x0][0x144] ;  /* 0x00005100ff077b82 */ /* 0x000ea20000000800 */
[----:B------:R-:W3:Y:S02]  /*08e0*/  F2I.U32.TRUNC.NTZ R0, R0 ;  /* 0x0000000000007305 */ /* 0x000ee4000020f000 */
[----:B------:R-:W-:-:S04]  /*08f0*/  IMAD R11, R11, R23, R10 ;  /* 0x000000170b0b7224 */ /* 0x000fc800078e020a */
[----:B------:R-:W-:Y:S01]  /*0900*/  IMAD.IADD R9, R9, 0x1, R11 ;  /* 0x0000000109097824 */ /* 0x000fe200078e020b */
[----:B------:R-:W4:Y:S01]  /*0910*/  LDC R24, c[0x0][0x608] ;  /* 0x00018200ff187b82 */ /* 0x000f220000000800 */
[----:B------:R-:W-:-:S03]  /*0920*/  IMAD.MOV.U32 R11, RZ, RZ, -0x1 ;  /* 0xffffffffff0b7424 */ /* 0x000fc600078e00ff */
[-CC-:B0-----:R-:W-:Y:S02]  /*0930*/  SHF.R.U64 R22, R8, R12.reuse, R9.reuse ;  /* 0x0000000c08167219 */ /* 0x181fe40000001209 */
[----:B------:R-:W-:Y:S02]  /*0940*/  I2FP.F32.U32 R8, R3 ;  /* 0x0000000300087245 */ /* 0x000fe40000201000 */
[----:B------:R-:W0:Y:S01]  /*0950*/  LDC R28, c[0x0][0x658] ;  /* 0x00019600ff1c7b82 */ /* 0x000e220000000800 */
[----:B-1----:R-:W-:Y:S01]  /*0960*/  ISETP.NE.U32.AND P0, PT, R30, RZ, PT ;  /* 0x000000ff1e00720c */ /* 0x002fe20003f05070 */
[----:B---3--:R-:W-:Y:S02]  /*0970*/  IMAD.MOV R10, RZ, RZ, -R0 ;  /* 0x000000ffff0a7224 */ /* 0x008fe400078e0a00 */
[----:B------:R-:W-:Y:S01]  /*0980*/  FMUL R8, R8, UR4 ;  /* 0x0000000408087c20 */ /* 0x000fe20008400000 */
[----:B------:R-:W-:Y:S02]  /*0990*/  SHF.R.U32.HI R9, RZ, R12, R9 ;  /* 0x0000000cff097219 */ /* 0x000fe40000011609 */
[----:B------:R-:W-:Y:S01]  /*09a0*/  ISETP.NE.AND.EX P0, PT, R31, RZ, PT, P0 ;  /* 0x000000ff1f00720c */ /* 0x000fe20003f05300 */
[----:B------:R1:W3:Y:S01]  /*09b0*/  F2I.U32.TRUNC.NTZ R15, R8 ;  /* 0x00000008000f7305 */ /* 0x0002e2000020f000 */
[----:B------:R-:W1:Y:S01]  /*09c0*/  LDC R20, c[0x0][0x148] ;  /* 0x00005200ff147b82 */ /* 0x000e620000000800 */
[----:B--2---:R-:W-:-:S07]  /*09d0*/  IMAD R0, R7, R10, R6 ;  /* 0x0000000a07007224 */ /* 0x004fce00078e0206 */
[----:B------:R-:W2:Y:S01]  /*09e0*/  LDC R26, c[0x0][0x600] ;  /* 0x00018000ff1a7b82 */ /* 0x000ea20000000800 */
[-CC-:B----4-:R-:W-:Y:S02]  /*09f0*/  SHF.R.U64 R32, R22, R24.reuse, R9.reuse ;  /* 0x0000001816207219 */ /* 0x190fe40000001209 */
[----:B------:R-:W-:Y:S01]  /*0a00*/  SHF.R.U32.HI R7, RZ, R24, R9 ;  /* 0x00000018ff077219 */ /* 0x000fe20000011609 */
[----:B------:R-:W-:-:S04]  /*0a10*/  IMAD.MOV.U32 R9, RZ, RZ, 0x1 ;  /* 0x00000001ff097424 */ /* 0x000fc800078e00ff */
[----:B------:R-:W4:Y:S01]  /*0a20*/  LDC R21, c[0x0][0x648] ;  /* 0x00019200ff157b82 */ /* 0x000f220000000800 */
[-C--:B0-----:R-:W-:Y:S02]  /*0a30*/  SHF.L.U32 R6, R11, R28.reuse, RZ ;  /* 0x0000001c0b067219 */ /* 0x081fe400000006ff */
[--C-:B------:R-:W-:Y:S02]  /*0a40*/  SHF.R.U64 R24, R32, R28, R7.reuse ;  /* 0x0000001c20187219 */ /* 0x100fe40000001207 */
[----:B------:R-:W-:Y:S02]  /*0a50*/  LOP3.LUT R13, RZ, R6, RZ, 0x33, !PT ;  /* 0x00000006ff0d7212 */ /* 0x000fe400078e33ff */
[-C--:B------:R-:W-:Y:S01]  /*0a60*/  SHF.R.U32.HI R7, RZ, R28.reuse, R7 ;  /* 0x0000001cff077219 */ /* 0x080fe20000011607 */
[----:B------:R-:W0:Y:S01]  /*0a70*/  LDC R23, c[0x0][0x638] ;  /* 0x00018e00ff177b82 */ /* 0x000e220000000800 */
[----:B------:R-:W-:Y:S01]  /*0a80*/  SHF.L.U32 R12, R9, R28, RZ ;  /* 0x0000001c090c7219 */ /* 0x000fe200000006ff */
[----:B------:R-:W-:-:S06]  /*0a90*/  IMAD.MOV.U32 R6, RZ, RZ, R24 ;  /* 0x000000ffff067224 */ /* 0x000fcc00078e0018 */
[----:B------:R-:W0:Y:S01]  /*0aa0*/  LDC R69, c[0x0][0x610] ;  /* 0x00018400ff457b82 */ /* 0x000e220000000800 */
[----:B-1-3--:R-:W-:Y:S05]  /*0ab0*/  @!P0 BRA `(.L_x_6) ;  /* 0x0000000000288947 */ /* 0x00afea0003800000 */
[----:B------:R-:W1:Y:S02]  /*0ac0*/  LDC R11, c[0x0][0x64c] ;  /* 0x00019300ff0b7b82 */ /* 0x000e640000000800 */
[----:B-1----:R-:W-:-:S05]  /*0ad0*/  IADD3 R11, P0, R24, R11, RZ ;  /* 0x0000000b180b7210 */ /* 0x002fca0007f1e0ff */
        /* <DEDUP_REMOVED lines=8> */
.L_x_6:
[----:B----4-:R-:W-:Y:S01]  /*0b60*/  SHF.R.U64 R6, R6, R21, R7 ;  /* 0x0000001506067219 */ /* 0x010fe20000001207 */
[----:B--2---:R-:W-:Y:S01]  /*0b70*/  VIADD R7, R26, 0xffffffff ;  /* 0xffffffff1a077836 */ /* 0x004fe20000000000 */
[----:B------:R-:W-:Y:S01]  /*0b80*/  LOP3.LUT R13, R32, R13, RZ, 0xc0, !PT ;  /* 0x0000000d200d7212 */ /* 0x000fe200078ec0ff */
[----:B------:R-:W-:Y:S02]  /*0b90*/  IMAD.MOV R15, RZ, RZ, -R15 ;  /* 0x000000ffff0f7224 */ /* 0x000fe400078e0a0f */
[----:B------:R-:W-:Y:S02]  /*0ba0*/  IMAD.MOV R8, RZ, RZ, -R6 ;  /* 0x000000ffff087224 */ /* 0x000fe400078e0a06 */
[----:B------:R-:W-:Y:S01]  /*0bb0*/  IMAD R13, R12, R6, R13 ;  /* 0x000000060c0d7224 */ /* 0x000fe200078e020d */
[----:B------:R-:W-:Y:S01]  /*0bc0*/  LOP3.LUT R6, R22, R7, RZ, 0xc0, !PT ;  /* 0x0000000716067212 */ /* 0x000fe200078ec0ff */
[----:B------:R-:W-:Y:S02]  /*0bd0*/  @P3 IMAD R0, R20, R15, R3 ;  /* 0x0000000f14003224 */ /* 0x000fe400078e0203 */
[----:B0-----:R-:W-:-:S02]  /*0be0*/  IMAD R3, R8, R23, R24 ;  /* 0x0000001708037224 */ /* 0x001fc400078e0218 */
[----:B------:R-:W-:Y:S02]  /*0bf0*/  IMAD R69, R13, R69, R0 ;  /* 0x000000450d457224 */ /* 0x000fe400078e0200 */
[----:B------:R-:W-:Y:S02]  /*0c00*/  IMAD R6, R3, R26, R6 ;  /* 0x0000001a03067224 */ /* 0x000fe400078e0206 */
[----:B------:R-:W-:-:S03]  /*0c10*/  IMAD.MOV.U32 R0, RZ, RZ, 0x1 ;  /* 0x00000001ff007424 */ /* 0x000fc600078e00ff */
[----:B------:R-:W-:Y:S02]  /*0c20*/  SEL R68, R6, R69, !P3 ;  /* 0x0000004506447207 */ /* 0x000fe40005800000 */
[----:B------:R-:W-:-:S07]  /*0c30*/  SEL R69, R69, R6, !P3 ;  /* 0x0000000645457207 */ /* 0x000fce0005800000 */
.L_x_4:
[----:B------:R-:W-:-:S08]  /*0c40*/  NOP ;  /* 0x0000000000007918 */ /* 0x000fd00000000000 */
[----:B------:R-:W0:Y:S02]  /*0c50*/  USETMAXREG.TRY_ALLOC.CTAPOOL UP0, 0xe8 ;  /* 0x000000e8000079c8 */ /* 0x000e240008000600 */
[----:B0-----:R-:W-:-:S13]  /*0c60*/  PLOP3.LUT P0, PT, PT, PT, UP0, 0x80, 0x0 ;  /* 0x000000000000781c */ /* 0x001fda0003f0f008 */
[----:B------:R-:W-:Y:S05]  /*0c70*/  @!P0 BRA `(.L_x_4) ;  /* 0xfffffffc00f08947 */ /* 0x000fea000383ffff */
[----:B------:R-:W-:Y:S01]  /*0c80*/  ULDC.64 UR4, c[0x0][0x598] ;  /* 0x0001660000047ab9 */ /* 0x000fe20000000a00 */
[----:B------:R-:W-:Y:S01]  /*0c90*/  ULDC.64 UR36, c[0x0][0x208] ;  /* 0x0000820000247ab9 */ /* 0x000fe20000000a00 */
[----:B------:R-:W-:-:S04]  /*0ca0*/  ISETP.NE.U32.AND P0, PT, RZ, UR4, PT ;  /* 0x00000004ff007c0c */ /* 0x000fc8000bf05070 */
[----:B------:R-:W-:-:S13]  /*0cb0*/  ISETP.NE.AND.EX P0, PT, RZ, UR5, PT, P0 ;  /* 0x00000005ff007c0c */ /* 0x000fda000bf05300 */
[----:B------:R-:W-:Y:S05]  /*0cc0*/  @!P0 BRA `(.L_x_7) ;  /* 0x00000000001c8947 */ /* 0x000fea0003800000 */
[----:B------:R-:W0:Y:S02]  /*0cd0*/  LDC.64 R6, c[0x0][0x598] ;  /* 0x00016600ff067b82 */ /* 0x000e240000000a00 */
[----:B0-----:R-:W2:Y:S02]  /*0ce0*/  LDG.E.64 R6, desc[UR36][R6.64] ;  /* 0x0000002406067981 */ /* 0x001ea4000c1e1b00 */
[----:B--2---:R-:W-:-:S04]  /*0cf0*/  ISETP.NE.U32.AND P0, PT, R6, RZ, PT ;  /* 0x000000ff0600720c */ /* 0x004fc80003f05070 */
[----:B------:R-:W-:-:S13]  /*0d00*/  ISETP.NE.AND.EX P0, PT, R7, RZ, PT, P0 ;  /* 0x000000ff0700720c */ /* 0x000fda0003f05300 */
[----:B------:R-:W-:Y:S05]  /*0d10*/  @!P0 BRA `(.L_x_7) ;  /* 0x0000000000088947 */ /* 0x000fea0003800000 */
[----:B------:R0:W5:Y:S01]  /*0d20*/  LD.E R19, desc[UR36][R6.64] ;  /* 0x0000002406137980 */ /* 0x000162000c101900 */
[----:B------:R-:W-:Y:S05]  /*0d30*/  BRA `(.L_x_8) ;  /* 0x0000000000247947 */ /* 0x000fea0003800000 */
.L_x_7:
[----:B------:R-:W-:Y:S02]  /*0d40*/  ULDC.64 UR4, c[0x0][0x588] ;  /* 0x0001620000047ab9 */ /* 0x000fe40000000a00 */
[----:B------:R-:W-:-:S04]  /*0d50*/  ISETP.NE.U32.AND P0, PT, RZ, UR4, PT ;  /* 0x00000004ff007c0c */ /* 0x000fc8000bf05070 */
[----:B------:R-:W-:-:S13]  /*0d60*/  ISETP.NE.AND.EX P0, PT, RZ, UR5, PT, P0 ;  /* 0x00000005ff007c0c */ /* 0x000fda000bf05300 */
[----:B------:R-:W-:Y:S05]  /*0d70*/  @!P0 BRA `(.L_x_9) ;  /* 0x00000000000c8947 */ /* 0x000fea0003800000 */
[----:B------:R-:W0:Y:S02]  /*0d80*/  LDC.64 R6, c[0x0][0x588] ;  /* 0x00016200ff067b82 */ /* 0x000e240000000a00 */
[----:B0-----:R1:W5:Y:S01]  /*0d90*/  LDG.E R19, desc[UR36][R6.64] ;  /* 0x0000002406137981 */ /* 0x001362000c1e1900 */
[----:B------:R-:W-:Y:S05]  /*0da0*/  BRA `(.L_x_8) ;  /* 0x0000000000087947 */ /* 0x000fea0003800000 */
.L_x_9:
[----:B------:R-:W-:Y:S02]  /*0db0*/  ULDC UR4, c[0x0][0x580] ;  /* 0x0001600000047ab9 */ /* 0x000fe40000000800 */
[----:B------:R-:W-:-:S07]  /*0dc0*/  IMAD.U32 R19, RZ, RZ, UR4 ;  /* 0x00000004ff137e24 */ /* 0x000fce000f8e00ff */
.L_x_8:
[----:B------:R-:W-:Y:S02]  /*0dd0*/  ULDC.64 UR4, c[0x0][0x5a0] ;  /* 0x0001680000047ab9 */ /* 0x000fe40000000a00 */
[----:B------:R-:W-:-:S04]  /*0de0*/  ISETP.NE.U32.AND P0, PT, RZ, UR4, PT ;  /* 0x00000004ff007c0c */ /* 0x000fc8000bf05070 */
[----:B------:R-:W-:-:S13]  /*0df0*/  ISETP.NE.AND.EX P0, PT, RZ, UR5, PT, P0 ;  /* 0x00000005ff007c0c */ /* 0x000fda000bf05300 */
[----:B------:R-:W-:Y:S05]  /*0e00*/  @!P0 BRA `(.L_x_10) ;  /* 0x00000000001c8947 */ /* 0x000fea0003800000 */
[----:B01----:R-:W0:Y:S02]  /*0e10*/  LDC.64 R6, c[0x0][0x5a0] ;  /* 0x00016800ff067b82 */ /* 0x003e240000000a00 */
[----:B0-----:R-:W2:Y:S02]  /*0e20*/  LDG.E.64 R6, desc[UR36][R6.64] ;  /* 0x0000002406067981 */ /* 0x001ea4000c1e1b00 */
[----:B--2---:R-:W-:-:S04]  /*0e30*/  ISETP.NE.U32.AND P0, PT, R6, RZ, PT ;  /* 0x000000ff0600720c */ /* 0x004fc80003f05070 */
[----:B------:R-:W-:-:S13]  /*0e40*/  ISETP.NE.AND.EX P0, PT, R7, RZ, PT, P0 ;  /* 0x000000ff0700720c */ /* 0x000fda0003f05300 */
[----:B------:R-:W-:Y:S05]  /*0e50*/  @!P0 BRA `(.L_x_10) ;  /* 0x0000000000088947 */ /* 0x000fea0003800000 */
[----:B------:R0:W5:Y:S01]  /*0e60*/  LD.E R56, desc[UR36][R6.64] ;  /* 0x0000002406387980 */ /* 0x000162000c101900 */
[----:B------:R-:W-:Y:S05]  /*0e70*/  BRA `(.L_x_11) ;  /* 0x0000000000247947 */ /* 0x000fea0003800000 */
.L_x_10:
[----:B------:R-:W-:Y:S02]  /*0e80*/  ULDC.64 UR4, c[0x0][0x590] ;  /* 0x0001640000047ab9 */ /* 0x000fe40000000a00 */
[----:B------:R-:W-:-:S04]  /*0e90*/  ISETP.NE.U32.AND P0, PT, RZ, UR4, PT ;  /* 0x00000004ff007c0c */ /* 0x000fc8000bf05070 */
[----:B------:R-:W-:-:S13]  /*0ea0*/  ISETP.NE.AND.EX P0, PT, RZ, UR5, PT, P0 ;  /* 0x00000005ff007c0c */ /* 0x000fda000bf05300 */
[----:B------:R-:W-:Y:S05]  /*0eb0*/  @!P0 BRA `(.L_x_12) ;  /* 0x00000000000c8947 */ /* 0x000fea0003800000 */
[----:B------:R-:W2:Y:S02]  /*0ec0*/  LDC.64 R56, c[0x0][0x590] ;  /* 0x00016400ff387b82 */ /* 0x000ea40000000a00 */
[----:B--2---:R2:W5:Y:S01]  /*0ed0*/  LDG.E R56, desc[UR36][R56.64] ;  /* 0x0000002438387981 */ /* 0x004562000c1e1900 */
[----:B------:R-:W-:Y:S05]  /*0ee0*/  BRA `(.L_x_11) ;  /* 0x0000000000087947 */ /* 0x000fea0003800000 */
.L_x_12:
[----:B------:R-:W-:Y:S02]  /*0ef0*/  ULDC UR4, c[0x0][0x584] ;  /* 0x0001610000047ab9 */ /* 0x000fe40000000800 */
[----:B------:R-:W-:-:S07]  /*0f00*/  IMAD.U32 R56, RZ, RZ, UR4 ;  /* 0x00000004ff387e24 */ /* 0x000fce000f8e00ff */
.L_x_11:
[----:B------:R-:W-:-:S13]  /*0f10*/  LOP3.LUT P0, RZ, R0, 0xff, RZ, 0xc0, !PT ;  /* 0x000000ff00ff7812 */ /* 0x000fda000780c0ff */
[----:B------:R-:W-:Y:S05]  /*0f20*/  @!P0 EXIT ;  /* 0x000000000000894d */ /* 0x000fea0003800000 */
[----:B------:R-:W3:Y:S01]  /*0f30*/  LDC R59, c[0x0][0x658] ;  /* 0x00019600ff3b7b82 */ /* 0x000ee20000000800 */
[----:B------:R-:W-:Y:S01]  /*0f40*/  ULDC.64 UR6, c[0x0][0x288] ;  /* 0x0000a20000067ab9 */ /* 0x000fe20000000a00 */
[----:B------:R-:W-:Y:S01]  /*0f50*/  LOP3.LUT R14, R14, 0x1, RZ, 0xc0, !PT ;  /* 0x000000010e0e7812 */ /* 0x000fe200078ec0ff */
[----:B------:R-:W-:Y:S01]  /*0f60*/  UIADD3 UR4, UR7, 0x7f, URZ ;  /* 0x0000007f07047890 */ /* 0x000fe2000fffe03f */
[----:B------:R-:W-:Y:S01]  /*0f70*/  SHF.R.U32.HI R0, RZ, 0x2, R4 ;  /* 0x00000002ff007819 */ /* 0x000fe20000011604 */
[----:B------:R-:W-:Y:S01]  /*0f80*/  IMAD.U32 R3, RZ, RZ, UR6 ;  /* 0x00000006ff037e24 */ /* 0x000fe2000f8e00ff */
[----:B------:R-:W-:Y:S01]  /*0f90*/  SHF.R.U32.HI R5, RZ, 0x1, R5 ;  /* 0x00000001ff057819 */ /* 0x000fe20000011605 */
[----:B------:R-:W-:Y:S01]  /*0fa0*/  USHF.R.S32.HI UR5, URZ, 0x1f, UR4 ;  /* 0x0000001f3f057899 */ /* 0x000fe20008011404 */
[----:B01----:R-:W0:Y:S01]  /*0fb0*/  LDC.64 R6, c[0x0][0x5c8] ;  /* 0x00017200ff067b82 */ /* 0x003e220000000a00 */
[----:B------:R-:W-:Y:S01]  /*0fc0*/  LOP3.LUT R60, R4, 0x3, RZ, 0xc0, !PT ;  /* 0x00000003043c7812 */ /* 0x000fe200078ec0ff */
[----:B------:R-:W-:Y:S01]  /*0fd0*/  IMAD.SHL.U32 R9, R14, 0x40, RZ ;  /* 0x000000400e097824 */ /* 0x000fe200078e00ff */
[----:B------:R-:W-:Y:S01]  /*0fe0*/  LOP3.LUT R0, R0, 0x7, RZ, 0xc0, !PT ;  /* 0x0000000700007812 */ /* 0x000fe200078ec0ff */
[----:B------:R-:W-:Y:S01]  /*0ff0*/  ULEA.HI UR5, UR5, UR4, URZ, 0x7 ;  /* 0x0000000405057291 */ /* 0x000fe2000f8f383f */
[----:B------:R-:W-:Y:S01]  /*1000*/  LOP3.LUT R5, R5, 0x30, RZ, 0xc0, !PT ;  /* 0x0000003005057812 */ /* 0x000fe200078ec0ff */
[----:B------:R-:W-:Y:S01]  /*1010*/  IMAD R60, R60, -0x2, R3 ;  /* 0xfffffffe3c3c7824 */ /* 0x000fe200078e0203 */
[--C-:B------:R-:W-:Y:S01]  /*1020*/  LOP3.LUT R22, R9, 0x40, R0.reuse, 0xe2, !PT ;  /* 0x0000004009167812 */ /* 0x100fe200078ee200 */
[----:B------:R-:W1:Y:S01]  /*1030*/  LDC R63, c[0x0][0x600] ;  /* 0x00018000ff3f7b82 */ /* 0x000e620000000800 */
[----:B------:R-:W-:Y:S01]  /*1040*/  IADD3 R3, RZ, -R5, -R0 ;  /* 0x80000005ff037210 */ /* 0x000fe20007ffe800 */
[----:B------:R-:W-:Y:S01]  /*1050*/  IMAD.MOV.U32 R0, RZ, RZ, -0x1 ;  /* 0xffffffffff007424 */ /* 0x000fe200078e00ff */
[----:B------:R-:W-:Y:S01]  /*1060*/  USHF.R.S32.HI UR43, URZ, 0x7, UR5 ;  /* 0x000000073f2b7899 */ /* 0x000fe20008011405 */
[----:B------:R-:W-:Y:S01]  /*1070*/  IMAD.MOV.U32 R8, RZ, RZ, 0x1 ;  /* 0x00000001ff087424 */ /* 0x000fe200078e00ff */
[----:B------:R-:W-:Y:S01]  /*1080*/  LOP3.LUT R62, R4, 0x80, RZ, 0xc0, !PT ;  /* 0x00000080043e7812 */ /* 0x000fe200078ec0ff */
[----:B------:R-:W-:Y:S01]  /*1090*/  IMAD R3, R14, -0x40, R3 ;  /* 0xffffffc00e037824 */ /* 0x000fe200078e0203 */
[----:B------:R-:W-:Y:S01]  /*10a0*/  UISETP.LT.AND UP0, UPT, UR43, 0x1, UPT ;  /* 0x000000012b00788c */ /* 0x000fe2000bf01270 */
[----:B---3--:R-:W-:Y:S01]  /*10b0*/  SHF.L.U32 R0, R0, R59, RZ ;  /* 0x0000003b00007219 */ /* 0x008fe200000006ff */
[----:B------:R-:W-:Y:S01]  /*10c0*/  ULDC UR4, c[0x0][0x284] ;  /* 0x0000a10000047ab9 */ /* 0x000fe20000000800 */
[----:B------:R-:W-:Y:S01]  /*10d0*/  LOP3.LUT R22, R22, R5, RZ, 0xfc, !PT ;  /* 0x0000000516167212 */ /* 0x000fe200078efcff */
[----:B------:R-:W-:Y:S01]  /*10e0*/  USEL UR44, UR43, 0x1, UP0 ;  /* 0x000000012b2c7887 */ /* 0x000fe20008000000 */
[----:B------:R-:W-:Y:S01]  /*10f0*/  SHF.L.U32 R59, R8, R59, RZ ;  /* 0x0000003b083b7219 */ /* 0x000fe200000006ff */
[----:B------:R-:W-:Y:S01]  /*1100*/  IMAD.SHL.U32 R61, R4, 0x2, RZ ;  /* 0x00000002043d7824 */ /* 0x000fe200078e00ff */
[----:B------:R-:W-:Y:S01]  /*1110*/  LOP3.LUT R66, R18, 0x1, RZ, 0xfc, !PT ;  /* 0x0000000112427812 */ /* 0x000fe200078efcff */
[----:B------:R-:W-:Y:S01]  /*1120*/  VIADD R65, R3, UR4 ;  /* 0x0000000403417c36 */ /* 0x000fe20008000000 */
[C---:B0-----:R-:W-:Y:S01]  /*1130*/  SHF.L.U64.HI R58, R6.reuse, 0x3, R7 ;  /* 0x00000003063a7819 */ /* 0x041fe20000010207 */
[----:B--2---:R-:W-:Y:S01]  /*1140*/  IMAD.SHL.U32 R57, R6, 0x8, RZ ;  /* 0x0000000806397824 */ /* 0x004fe200078e00ff */
[----:B------:R-:W-:Y:S01]  /*1150*/  SHF.R.U32.HI R62, RZ, 0x7, R62 ;  /* 0x00000007ff3e7819 */ /* 0x000fe2000001163e */
[----:B------:R-:W-:Y:S01]  /*1160*/  IMAD.MOV.U32 R23, RZ, RZ, RZ ;  /* 0x000000ffff177224 */ /* 0x000fe200078e00ff */
[----:B------:R-:W-:Y:S01]  /*1170*/  LOP3.LUT R64, RZ, R0, RZ, 0x33, !PT ;  /* 0x00000000ff407212 */ /* 0x000fe200078e33ff */
[----:B------:R-:W-:Y:S01]  /*1180*/  UIADD3 UR44, UR43, -UR44, URZ ;  /* 0x8000002c2b2c7290 */ /* 0x000fe2000fffe03f */
[----:B------:R-:W-:Y:S01]  /*1190*/  UMOV UR40, URZ ;  /* 0x0000003f00287c82 */ /* 0x000fe20008000000 */
[----:B-1----:R-:W-:Y:S01]  /*11a0*/  VIADD R63, R63, 0xffffffff ;  /* 0xffffffff3f3f7836 */ /* 0x002fe20000000000 */
[----:B------:R-:W-:-:S09]  /*11b0*/  UMOV UR42, URZ ;  /* 0x0000003f002a7c82 */ /* 0x000fd20008000000 */
.L_x_94:
[----:B0-----:R-:W0:Y:S01]  /*11c0*/  SHFL.IDX PT, R0, R62, RZ, 0x1f ;  /* 0x00001fff3e007589 */ /* 0x001e2200000e0000 */
[----:B-1----:R-:W1:Y:S01]  /*11d0*/  S2UR UR7, SR_CgaCtaId ;  /* 0x00000000000779c3 */ /* 0x002e620000008800 */
[----:B------:R-:W-:Y:S01]  /*11e0*/  UMOV UR6, 0x400 ;  /* 0x0000040000067882 */ /* 0x000fe20000000000 */
[----:B0-----:R-:W-:Y:S01]  /*11f0*/  R2UR UR4, R0 ;  /* 0x00000000000472ca */ /* 0x001fe200000e0000 */
[----:B-1----:R-:W-:-:S12]  /*1200*/  ULEA UR46, UR7, UR6, 0x18 ;  /* 0x00000006072e7291 */ /* 0x002fd8000f8ec03f */
[----:B------:R-:W-:-:S04]  /*1210*/  ULEA.HI UR5, UR4, UR4, URZ, 0x1 ;  /* 0x0000000404057291 */ /* 0x000fc8000f8f083f */
[----:B------:R-:W-:-:S04]  /*1220*/  ULOP3.LUT UR5, UR5, 0x7fffe, URZ, 0xc0, !UPT ;  /* 0x0007fffe05057892 */ /* 0x000fc8000f8ec03f */
[----:B------:R-:W-:-:S03]  /*1230*/  UIADD3 UR5, UR4, -UR5, URZ ;  /* 0x8000000504057290 */ /* 0x000fc6000fffe03f */
[----:B------:R-:W-:Y:S01]  /*1240*/  ULDC UR4, c[0x0][0x28c] ;  /* 0x0000a30000047ab9 */ /* 0x000fe20000000800 */
[----:B------:R-:W-:Y:S01]  /*1250*/  ULEA UR5, UR5, UR46, 0xd ;  /* 0x0000002e05057291 */ /* 0x000fe2000f8e683f */
[----:B------:R-:W-:-:S03]  /*1260*/  ISETP.LT.AND P0, PT, RZ, UR4, PT ;  /* 0x00000004ff007c0c */ /* 0x000fc6000bf01270 */
[----:B------:R-:W-:-:S04]  /*1270*/  UIADD3 UR5, UR5, 0x100, URZ ;  /* 0x0000010005057890 */ /* 0x000fc8000fffe03f */
[----:B------:R-:W-:-:S04]  /*1280*/  USHF.R.U32.HI UR5, URZ, 0x4, UR5 ;  /* 0x000000043f057899 */ /* 0x000fc80008011605 */
[----:B------:R-:W-:-:S04]  /*1290*/  ULOP3.LUT UR5, UR5, 0x3fff, URZ, 0xc0, !UPT ;  /* 0x00003fff05057892 */ /* 0x000fc8000f8ec03f */
[----:B------:R-:W-:Y:S01]  /*12a0*/  ULOP3.LUT UR45, UR5, 0x10000, URZ, 0xfc, !UPT ;  /* 0x00010000052d7892 */ /* 0x000fe2000f8efc3f */
[----:B--2345:R-:W-:Y:S11]  /*12b0*/  @P0 BRA `(.L_x_13) ;  /* 0x0000000000400947 */ /* 0x03cff60003800000 */
[----:B------:R-:W-:Y:S01]  /*12c0*/  MOV R0, 0x0 ;  /* 0x0000000000007802 */ /* 0x000fe20000000f00 */
[----:B------:R-:W-:Y:S01]  /*12d0*/  ULDC.64 UR4, c[0x4][0x68] ;  /* 0x01001a0000047ab9 */ /* 0x000fe20000000a00 */
[----:B------:R-:W-:Y:S01]  /*12e0*/  ULDC.64 UR6, c[0x4][0x8] ;  /* 0x0100020000067ab9 */ /* 0x000fe20000000a00 */
[----:B------:R-:W-:Y:S01]  /*12f0*/  IMAD.U32 R4, RZ, RZ, UR4 ;  /* 0x00000004ff047e24 */ /* 0x000fe2000f8e00ff */
[----:B------:R0:W1:Y:S01]  /*1300*/  LDC.64 R14, c[0x4][R0] ;  /* 0x01000000000e7b82 */ /* 0x0000620000000a00 */
[----:B------:R-:W-:Y:S01]  /*1310*/  IMAD.U32 R5, RZ, RZ, UR5 ;  /* 0x00000005ff057e24 */ /* 0x000fe2000f8e00ff */
[----:B------:R-:W-:Y:S01]  /*1320*/  ULDC.64 UR4, c[0x4][0x70] ;  /* 0x01001c0000047ab9 */ /* 0x000fe20000000a00 */
[----:B------:R-:W-:Y:S02]  /*1330*/  IMAD.U32 R10, RZ, RZ, UR6 ;  /* 0x00000006ff0a7e24 */ /* 0x000fe4000f8e00ff */
[----:B------:R-:W-:Y:S02]  /*1340*/  IMAD.U32 R6, RZ, RZ, UR4 ;  /* 0x00000004ff067e24 */ /* 0x000fe4000f8e00ff */
[----:B------:R-:W-:-:S02]  /*1350*/  IMAD.U32 R7, RZ, RZ, UR5 ;  /* 0x00000005ff077e24 */ /* 0x000fc4000f8e00ff */
[----:B------:R-:W-:Y:S02]  /*1360*/  IMAD.U32 R11, RZ, RZ, UR7 ;  /* 0x00000007ff0b7e24 */ /* 0x000fe4000f8e00ff */
[----:B------:R-:W-:Y:S02]  /*1370*/  IMAD.MOV.U32 R8, RZ, RZ, 0x1e1 ;  /* 0x000001e1ff087424 */ /* 0x000fe400078e00ff */
[----:B------:R-:W-:Y:S02]  /*1380*/  IMAD.MOV.U32 R12, RZ, RZ, 0x1 ;  /* 0x00000001ff0c7424 */ /* 0x000fe400078e00ff */
[----:B0-----:R-:W-:-:S07]  /*1390*/  IMAD.MOV.U32 R13, RZ, RZ, RZ ;  /* 0x000000ffff0d7224 */ /* 0x001fce00078e00ff */
[----:B------:R-:W-:-:S07]  /*13a0*/  LEPC R20, `(.L_x_13) ;  /* 0x000000001014794e */ /* 0x000fce0000000000 */
[----:B-1---5:R-:W-:Y:S05]  /*13b0*/  CALL.ABS.NOINC R14 ;  /* 0x000000000e007343 */ /* 0x022fea0003c00000 */
.L_x_13:
[----:B------:R-:W-:-:S13]  /*13c0*/  ISETP.NE.AND P0, PT, R66, 0x3, PT ;  /* 0x000000034200780c */ /* 0x000fda0003f05270 */
[----:B------:R-:W-:Y:S05]  /*13d0*/  @!P0 BRA `(.L_x_14) ;  /* 0x0000000000048947 */ /* 0x000fea0003800000 */
[----:B------:R-:W-:Y:S01]  /*13e0*/  BPT.TRAP 0x1 ;  /* 0x000000040000795c */ /* 0x000fe20000300000 */
.L_x_14:
[----:B------:R-:W-:Y:S02]  /*13f0*/  IMAD.U32 R3, RZ, RZ, UR42 ;  /* 0x0000002aff037e24 */ /* 0x000fe4000f8e00ff */
[----:B------:R-:W-:-:S03]  /*1400*/  IMAD.U32 R0, RZ, RZ, UR40 ;  /* 0x00000028ff007e24 */ /* 0x000fc6000f8e00ff */
[----:B------:R-:W-:Y:S02]  /*1410*/  LEA R3, R3, UR46, 0x3 ;  /* 0x0000002e03037c11 */ /* 0x000fe4000f8e18ff */
[----:B------:R-:W-:-:S04]  /*1420*/  SHF.L.U32 R0, R0, 0x1f, RZ ;  /* 0x0000001f00007819 */ /* 0x000fc800000006ff */
[----:B------:R0:W1:Y:S01]  /*1430*/  SYNCS.PHASECHK.TRANS64.TRYWAIT P1, [R3+URZ], R0 ;  /* 0x00000000030075a7 */ /* 0x000062000802017f */
[----:B------:R-:W-:Y:S05]  /*1440*/  @!P0 BRA `(.L_x_15) ;  /* 0x0000000000048947 */ /* 0x000fea0003800000 */
[----:B------:R-:W-:Y:S01]  /*1450*/  BPT.TRAP 0x1 ;  /* 0x000000040000795c */ /* 0x000fe20000300000 */
.L_x_15:
[----:B------:R-:W-:-:S05]  /*1460*/  IMAD.U32 R4, RZ, RZ, UR44 ;  /* 0x0000002cff047e24 */ /* 0x000fca000f8e00ff */
[----:B------:R-:W-:Y:S01]  /*1470*/  ISETP.GE.AND P2, PT, R4, 0x1, PT ;  /* 0x000000010400780c */ /* 0x000fe20003f46270 */
[----:B-1----:R-:W-:-:S12]  /*1480*/  @P1 BRA `(.L_x_16) ;  /* 0x0000000000081947 */ /* 0x002fd80003800000 */
[----:B------:R-:W1:Y:S02]  /*1490*/  SYNCS.PHASECHK.TRANS64.TRYWAIT P1, [R3+URZ], R0 ;  /* 0x00000000030075a7 */ /* 0x000e64000802017f */
[----:B-1----:R-:W-:Y:S05]  /*14a0*/  @!P1 BRA `(.L_x_17) ;  /* 0x0000004c00149947 */ /* 0x002fea0003800000 */
.L_x_16:
[----:B------:R-:W-:Y:S05]  /*14b0*/  WARPSYNC.ALL ;  /* 0x0000000000007948 */ /* 0x000fea0003800000 */
[----:B------:R-:W-:Y:S01]  /*14c0*/  UIADD3 UR4, UR46, 0x20100, URZ ;  /* 0x000201002e047890 */ /* 0x000fe2000fffe03f */
[----:B------:R-:W-:Y:S01]  /*14d0*/  WARPGROUP.ARRIVE ;  /* 0x00000000000079c5 */ /* 0x000fe20000000000 */
[----:B------:R-:W-:Y:S02]  /*14e0*/  ULEA UR5, UR42, UR45, 0xb ;  /* 0x0000002d2a057291 */ /* 0x000fe4000f8e583f */
[----:B------:R-:W-:Y:S01]  /*14f0*/  USHF.R.U32.HI UR4, URZ, 0x4, UR4 ;  /* 0x000000043f047899 */ /* 0x000fe20008011604 */
[----:B------:R-:W-:Y:S01]  /*1500*/  UMOV UR9, 0x40000040 ;  /* 0x4000004000097882 */ /* 0x000fe20000000000 */
[----:B------:R-:W-:-:S02]  /*1510*/  UMOV UR11, 0x40000040 ;  /* 0x40000040000b7882 */ /* 0x000fc40000000000 */
[----:B------:R-:W-:Y:S01]  /*1520*/  ULOP3.LUT UR4, UR4, 0x3fff, URZ, 0xc0, !UPT ;  /* 0x00003fff04047892 */ /* 0x000fe2000f8ec03f */
[----:B------:R-:W-:-:S03]  /*1530*/  UMOV UR8, UR5 ;  /* 0x0000000500087c82 */ /* 0x000fc60008000000 */
[----:B------:R-:W-:-:S04]  /*1540*/  ULOP3.LUT UR4, UR4, 0x10000, URZ, 0xfc, !UPT ;  /* 0x0001000004047892 */ /* 0x000fc8000f8efc3f */
[----:B------:R-:W-:-:S07]  /*1550*/  ULEA UR6, UR42, UR4, 0xa ;  /* 0x000000042a067291 */ /* 0x000fce000f8e503f */
[----:B------:R-:W-:Y:S02]  /*1560*/  UMOV UR10, UR6 ;  /* 0x00000006000a7c82 */ /* 0x000fe40008000000 */
[----:B------:R-:W-:Y:S01]  /*1570*/  HGMMA.64x64x16.F32 R24, gdesc[UR8], RZ, !UPT, gsb0 ;  /* 0x00e00000081879f0 */ /* 0x000fe2000c0008ff */
[----:B------:R-:W-:Y:S02]  /*1580*/  UIADD3 UR8, UR5, 0x2, URZ ;  /* 0x0000000205087890 */ /* 0x000fe4000fffe03f */
[----:B------:R-:W-:Y:S01]  /*1590*/  UIADD3 UR10, UR6, 0x2, URZ ;  /* 0x00000002060a7890 */ /* 0x000fe2000fffe03f */
[----:B------:R-:W-:Y:S01]  /*15a0*/  UMOV UR9, 0x40000040 ;  /* 0x4000004000097882 */ /* 0x000fe20000000000 */
[----:B------:R-:W-:Y:S01]  /*15b0*/  UMOV UR11, 0x40000040 ;  /* 0x40000040000b7882 */ /* 0x000fe20000000000 */
[----:B------:R-:W-:Y:S02]  /*15c0*/  WARPGROUP.DEPBAR.LE gsb0, 0x0 ;  /* 0x00008000000079c5 */ /* 0x000fe40000010000 */
[----:B------:R-:W-:-:S06]  /*15d0*/  WARPGROUP.ARRIVE ;  /* 0x00000000000079c5 */ /* 0x000fcc0000000000 */
[----:B------:R-:W-:Y:S01]  /*15e0*/  HGMMA.64x64x16.F32 R24, gdesc[UR8], R24, gsb0 ;  /* 0x00e00000081879f0 */ /* 0x000fe20008000818 */
        /* <DEDUP_REMOVED lines=41> */
[----:B------:R-:W-:Y:S03]  /*1880*/  HGMMA.64x64x16.F32 R24, gdesc[UR8], R24, gsb0 ;  /* 0x00e00000081879f0 */ /* 0x000fe60008000818 */
[----:B------:R-:W-:Y:S02]  /*1890*/  WARPGROUP.DEPBAR.LE gsb0, 0x0 ;  /* 0x00008000000079c5 */ /* 0x000fe40000010000 */
[----:B------:R-:W-:Y:S05]  /*18a0*/  @!P2 BRA `(.L_x_18) ;  /* 0x00000004008ca947 */ /* 0x000fea0003800000 */
[----:B------:R-:W-:Y:S01]  /*18b0*/  UIADD3 UR5, UR42, 0x1, URZ ;  /* 0x000000012a057890 */ /* 0x000fe2000fffe03f */
[----:B01----:R-:W-:-:S03]  /*18c0*/  IMAD.U32 R0, RZ, RZ, UR44 ;  /* 0x0000002cff007e24 */ /* 0x003fc6000f8e00ff */
[----:B------:R-:W-:-:S04]  /*18d0*/  UISETP.NE.AND UP0, UPT, UR5, 0x4, UPT ;  /* 0x000000040500788c */ /* 0x000fc8000bf05270 */
[----:B------:R-:W-:Y:S02]  /*18e0*/  USEL UR6, URZ, 0x1, UP0 ;  /* 0x000000013f067887 */ /* 0x000fe40008000000 */
[----:B------:R-:W-:Y:S02]  /*18f0*/  USEL UR5, UR5, URZ, UP0 ;  /* 0x0000003f05057287 */ /* 0x000fe40008000000 */
[----:B------:R-:W-:-:S06]  /*1900*/  ULOP3.LUT UR6, UR40, UR6, URZ, 0x3c, !UPT ;  /* 0x0000000628067292 */ /* 0x000fcc000f8e3c3f */
[----:B------:R-:W-:Y:S01]  /*1910*/  IMAD.U32 R5, RZ, RZ, UR6 ;  /* 0x00000006ff057e24 */ /* 0x000fe2000f8e00ff */
[----:B------:R-:W-:-:S06]  /*1920*/  UMOV UR6, UR42 ;  /* 0x0000002a00067c82 */ /* 0x000fcc0008000000 */
.L_x_25:
[----:B01----:R-:W-:Y:S05]  /*1930*/  @!P0 BRA `(.L_x_19) ;  /* 0x0000000000048947 */ /* 0x003fea0003800000 */
[----:B------:R-:W-:Y:S01]  /*1940*/  BPT.TRAP 0x1 ;  /* 0x000000040000795c */ /* 0x000fe20000300000 */
.L_x_19:
[----:B------:R-:W0:Y:S01]  /*1950*/  S2UR UR8, SR_CgaCtaId ;  /* 0x00000000000879c3 */ /* 0x000e220000008800 */
[----:B------:R-:W-:Y:S01]  /*1960*/  UMOV UR7, 0x400 ;  /* 0x0000040000077882 */ /* 0x000fe20000000000 */
[----:B------:R-:W-:Y:S01]  /*1970*/  SHF.L.U32 R3, R5, 0x1f, RZ ;  /* 0x0000001f05037819 */ /* 0x000fe200000006ff */
[----:B0-----:R-:W-:-:S04]  /*1980*/  ULEA UR7, UR8, UR7, 0x18 ;  /* 0x0000000708077291 */ /* 0x001fc8000f8ec03f */
[----:B------:R-:W-:-:S09]  /*1990*/  ULEA UR8, UR5, UR7, 0x3 ;  /* 0x0000000705087291 */ /* 0x000fd2000f8e183f */
[----:B------:R0:W1:Y:S01]  /*19a0*/  SYNCS.PHASECHK.TRANS64.TRYWAIT P1, [UR8], R3 ;  /* 0x00000003ff0075a7 */ /* 0x0000620008020148 */
[----:B------:R-:W-:Y:S05]  /*19b0*/  @!P0 BRA `(.L_x_20) ;  /* 0x0000000000048947 */ /* 0x000fea0003800000 */
[----:B------:R-:W-:Y:S01]  /*19c0*/  BPT.TRAP 0x1 ;  /* 0x000000040000795c */ /* 0x000fe20000300000 */
.L_x_20:
[----:B-1----:R-:W-:Y:S05]  /*19d0*/  @P1 BRA `(.L_x_21) ;  /* 0x0000000000081947 */ /* 0x002fea0003800000 */
[----:B------:R-:W1:Y:S02]  /*19e0*/  SYNCS.PHASECHK.TRANS64.TRYWAIT P1, [UR8], R3 ;  /* 0x00000003ff0075a7 */ /* 0x000e640008020148 */
[----:B-1----:R-:W-:Y:S05]  /*19f0*/  @!P1 BRA `(.L_x_22) ;  /* 0x0000004400d49947 */ /* 0x002fea0003800000 */
.L_x_21:
[----:B------:R-:W-:Y:S01]  /*1a00*/  ULEA UR12, UR5, UR45, 0xb ;  /* 0x0000002d050c7291 */ /* 0x000fe2000f8e583f */
[----:B------:R-:W-:Y:S01]  /*1a10*/  WARPGROUP.ARRIVE ;  /* 0x00000000000079c5 */ /* 0x000fe20000000000 */
[----:B------:R-:W-:Y:S01]  /*1a20*/  ULEA UR13, UR5, UR4, 0xa ;  /* 0x00000004050d7291 */ /* 0x000fe2000f8e503f */
[----:B------:R-:W-:Y:S01]  /*1a30*/  UMOV UR9, 0x40000040 ;  /* 0x4000004000097882 */ /* 0x000fe20000000000 */
[----:B------:R-:W-:-:S03]  /*1a40*/  UMOV UR11, 0x40000040 ;  /* 0x40000040000b7882 */ /* 0x000fc60000000000 */
[----:B------:R-:W-:Y:S02]  /*1a50*/  UMOV UR8, UR12 ;  /* 0x0000000c00087c82 */ /* 0x000fe40008000000 */
[----:B------:R-:W-:Y:S02]  /*1a60*/  UMOV UR10, UR13 ;  /* 0x0000000d000a7c82 */ /* 0x000fe40008000000 */
[----:B------:R-:W-:Y:S01]  /*1a70*/  HGMMA.64x64x16.F32 R24, gdesc[UR8], R24, gsb0 ;  /* 0x00e00000081879f0 */ /* 0x000fe20008000818 */
[----:B------:R-:W-:Y:S02]  /*1a80*/  UIADD3 UR8, UR12, 0x2, URZ ;  /* 0x000000020c087890 */ /* 0x000fe4000fffe03f */
[----:B------:R-:W-:Y:S01]  /*1a90*/  UIADD3 UR10, UR13, 0x2, URZ ;  /* 0x000000020d0a7890 */ /* 0x000fe2000fffe03f */
[----:B------:R-:W-:Y:S01]  /*1aa0*/  UMOV UR9, 0x40000040 ;  /* 0x4000004000097882 */ /* 0x000fe20000000000 */
[----:B------:R-:W-:Y:S01]  /*1ab0*/  UMOV UR11, 0x40000040 ;  /* 0x40000040000b7882 */ /* 0x000fe20000000000 */
[----:B------:R-:W-:-:S02]  /*1ac0*/  WARPGROUP.DEPBAR.LE gsb0, 0x0 ;  /* 0x00008000000079c5 */ /* 0x000fc40000010000 */
        /* <DEDUP_REMOVED lines=46> */
[----:B------:R-:W-:Y:S01]  /*1db0*/  BPT.TRAP 0x1 ;  /* 0x000000040000795c */ /* 0x000fe20000300000 */
.L_x_23:
[----:B------:R-:W-:Y:S01]  /*1dc0*/  ULEA UR7, UR6, UR7, 0x3 ;  /* 0x0000000706077291 */ /* 0x000fe2000f8e183f */
[----:B------:R-:W-:-:S03]  /*1dd0*/  ISETP.GT.U32.AND P1, PT, R18, 0x1, PT ;  /* 0x000000011200780c */ /* 0x000fc60003f24070 */
[----:B------:R-:W-:-:S04]  /*1de0*/  UIADD3 UR7, UR7, 0x20, URZ ;  /* 0x0000002007077890 */ /* 0x000fc8000fffe03f */
[----:B------:R-:W-:-:S09]  /*1df0*/  UPRMT UR7, URZ, 0x654, UR7 ;  /* 0x000006543f077896 */ /* 0x000fd20008000007 */
[----:B------:R-:W-:Y:S01]  /*1e00*/  SYNCS.ARRIVE.TRANS64.RED.A1T0 RZ, [UR7], RZ ;  /* 0x000000ffffff79a7 */ /* 0x000fe20008100407 */
[----:B------:R-:W-:Y:S05]  /*1e10*/  @P1 BRA `(.L_x_24) ;  /* 0x0000000000041947 */ /* 0x000fea0003800000 */
[----:B------:R-:W-:Y:S01]  /*1e20*/  BPT.TRAP 0x1 ;  /* 0x000000040000795c */ /* 0x000fe20000300000 */
.L_x_24:
[----:B------:R-:W-:Y:S01]  /*1e30*/  UIADD3 UR5, UR5, 0x1, URZ ;  /* 0x0000000105057890 */ /* 0x000fe2000fffe03f */
[C---:B------:R-:W-:Y:S01]  /*1e40*/  ISETP.GT.AND P1, PT, R0.reuse, 0x1, PT ;  /* 0x000000010000780c */ /* 0x040fe20003f24270 */
[----:B------:R-:W-:Y:S01]  /*1e50*/  UIADD3 UR6, UR6, 0x1, URZ ;  /* 0x0000000106067890 */ /* 0x000fe2000fffe03f */
[----:B------:R-:W-:Y:S01]  /*1e60*/  VIADD R0, R0, 0xffffffff ;  /* 0xffffffff00007836 */ /* 0x000fe20000000000 */
[----:B------:R-:W-:Y:S02]  /*1e70*/  UISETP.NE.AND UP0, UPT, UR5, 0x4, UPT ;  /* 0x000000040500788c */ /* 0x000fe4000bf05270 */
[----:B------:R-:W-:Y:S02]  /*1e80*/  UISETP.NE.AND UP1, UPT, UR6, 0x4, UPT ;  /* 0x000000040600788c */ /* 0x000fe4000bf25270 */
[----:B------:R-:W-:Y:S02]  /*1e90*/  USEL UR7, URZ, 0x1, UP0 ;  /* 0x000000013f077887 */ /* 0x000fe40008000000 */
[----:B------:R-:W-:-:S02]  /*1ea0*/  USEL UR5, UR5, URZ, UP0 ;  /* 0x0000003f05057287 */ /* 0x000fc40008000000 */
[----:B------:R-:W-:Y:S02]  /*1eb0*/  USEL UR6, UR6, URZ, UP1 ;  /* 0x0000003f06067287 */ /* 0x000fe40008800000 */
[----:B------:R-:W-:Y:S01]  /*1ec0*/  LOP3.LUT R5, R5, UR7, RZ, 0x3c, !PT ;  /* 0x0000000705057c12 */ /* 0x000fe2000f8e3cff */
[----:B------:R-:W-:Y:S09]  /*1ed0*/  @P1 BRA `(.L_x_25) ;  /* 0xfffffff800941947 */ /* 0x000ff2000383ffff */
.L_x_18:
[----:B01----:R-:W0:Y:S02]  /*1ee0*/  LDC R0, c[0x0][0x28c] ;  /* 0x0000a300ff007b82 */ /* 0x003e240000000800 */
[----:B0-----:R-:W-:-:S13]  /*1ef0*/  ISETP.GE.AND P1, PT, R0, 0x1, PT ;  /* 0x000000010000780c */ /* 0x001fda0003f26270 */
[----:B------:R-:W-:Y:S05]  /*1f00*/  @!P1 BRA `(.L_x_26) ;  /* 0x0000000000389947 */ /* 0x000fea0003800000 */
[----:B------:R-:W-:Y:S05]  /*1f10*/  @!P0 BRA `(.L_x_27) ;  /* 0x0000000000048947 */ /* 0x000fea0003800000 */
[----:B------:R-:W-:Y:S01]  /*1f20*/  BPT.TRAP 0x1 ;  /* 0x000000040000795c */ /* 0x000fe20000300000 */
.L_x_27:
[----:B------:R-:W0:Y:S01]  /*1f30*/  S2UR UR6, SR_CgaCtaId ;  /* 0x00000000000679c3 */ /* 0x000e220000008800 */
[----:B------:R-:W-:Y:S01]  /*1f40*/  UIADD3 UR4, UR44, UR42, URZ ;  /* 0x0000002a2c047290 */ /* 0x000fe2000fffe03f */
[----:B------:R-:W-:Y:S01]  /*1f50*/  ISETP.GT.U32.AND P0, PT, R18, 0x1, PT ;  /* 0x000000011200780c */ /* 0x000fe20003f04070 */
[----:B------:R-:W-:Y:S02]  /*1f60*/  UMOV UR5, 0x400 ;  /* 0x0000040000057882 */ /* 0x000fe40000000000 */
[----:B------:R-:W-:-:S04]  /*1f70*/  USHF.L.U32 UR4, UR4, 0x3, URZ ;  /* 0x0000000304047899 */ /* 0x000fc8000800063f */
[----:B------:R-:W-:Y:S02]  /*1f80*/  ULOP3.LUT UR4, UR4, 0x18, URZ, 0xc0, !UPT ;  /* 0x0000001804047892 */ /* 0x000fe4000f8ec03f */
[----:B0-----:R-:W-:-:S04]  /*1f90*/  ULEA UR5, UR6, UR5, 0x18 ;  /* 0x0000000506057291 */ /* 0x001fc8000f8ec03f */
[----:B------:R-:W-:-:S04]  /*1fa0*/  UIADD3 UR4, UR5, 0x20, UR4 ;  /* 0x0000002005047890 */ /* 0x000fc8000fffe004 */
[----:B------:R-:W-:-:S09]  /*1fb0*/  UPRMT UR4, URZ, 0x654, UR4 ;  /* 0x000006543f047896 */ /* 0x000fd20008000004 */
[----:B------:R-:W-:Y:S01]  /*1fc0*/  SYNCS.ARRIVE.TRANS64.RED.A1T0 RZ, [UR4], RZ ;  /* 0x000000ffffff79a7 */ /* 0x000fe20008100404 */
[----:B------:R-:W-:Y:S05]  /*1fd0*/  @P0 BRA `(.L_x_26) ;  /* 0x0000000000040947 */ /* 0x000fea0003800000 */
[----:B------:R-:W-:Y:S01]  /*1fe0*/  BPT.TRAP 0x1 ;  /* 0x000000040000795c */ /* 0x000fe20000300000 */
.L_x_26:
[----:B------:R-:W-:Y:S01]  /*1ff0*/  IMAD.SHL.U32 R3, R68, 0x40, RZ ;  /* 0x0000004044037824 */ /* 0x000fe200078e00ff */
[----:B------:R-:W-:Y:S01]  /*2000*/  ULDC UR6, c[0x0][0x288] ;  /* 0x0000a20000067ab9 */ /* 0x000fe20000000800 */
[----:B------:R-:W-:Y:S01]  /*2010*/  SHF.R.S32.HI R13, RZ, 0x1f, R67 ;  /* 0x0000001fff0d7819 */ /* 0x000fe20000011443 */
[----:B------:R-:W-:Y:S01]  /*2020*/  IMAD.SHL.U32 R6, R69, 0x80, RZ ;  /* 0x0000008045067824 */ /* 0x000fe200078e00ff */
[----:B------:R-:W-:Y:S01]  /*2030*/  ULDC.64 UR4, c[0x0][0x5d0] ;  /* 0x0001740000047ab9 */ /* 0x000fe20000000a00 */
[----:B------:R-:W-:Y:S01]  /*2040*/  LOP3.LUT R10, R3, 0x6, R61, 0xf8, !PT ;  /* 0x00000006030a7812 */ /* 0x000fe200078ef83d */
[----:B------:R-:W-:Y:S01]  /*2050*/  IMAD.WIDE R68, R69, 0x80, R22 ;  /* 0x0000008045447825 */ /* 0x000fe200078e0216 */
[----:B------:R-:W-:Y:S01]  /*2060*/  ISETP.GE.AND P0, PT, R3, UR6, PT ;  /* 0x0000000603007c0c */ /* 0x000fe2000bf06270 */
[----:B------:R-:W-:Y:S01]  /*2070*/  ULDC UR6, c[0x0][0x284] ;  /* 0x0000a10000067ab9 */ /* 0x000fe20000000800 */
[----:B------:R-:W-:Y:S01]  /*2080*/  SHF.R.S32.HI R11, RZ, 0x1f, R10 ;  /* 0x0000001fff0b7819 */ /* 0x000fe2000001140a */
[----:B------:R-:W-:Y:S01]  /*2090*/  IMAD R0, R13, UR4, RZ ;  /* 0x000000040d007c24 */ /* 0x000fe2000f8e02ff */
[----:B------:R-:W-:-:S03]  /*20a0*/  ISETP.GE.OR P0, PT, R6, UR6, P0 ;  /* 0x0000000606007c0c */ /* 0x000fc60008706670 */
[C---:B------:R-:W-:Y:S02]  /*20b0*/  IMAD R7, R67.reuse, UR5, R0 ;  /* 0x0000000543077c24 */ /* 0x040fe4000f8e0200 */
[----:B------:R-:W-:Y:S01]  /*20c0*/  IMAD.WIDE.U32 R4, R67, UR4, R10 ;  /* 0x0000000443047c25 */ /* 0x000fe2000f8e000a */
[----:B------:R-:W-:-:S03]  /*20d0*/  ULDC.64 UR4, c[0x0][0x5c8] ;  /* 0x0001720000047ab9 */ /* 0x000fc60000000a00 */
[----:B------:R-:W-:Y:S02]  /*20e0*/  IMAD R9, R69, UR4, RZ ;  /* 0x0000000445097c24 */ /* 0x000fe4000f8e02ff */
[----:B------:R-:W-:Y:S02]  /*20f0*/  IMAD.IADD R5, R5, 0x1, R7 ;  /* 0x0000000105057824 */ /* 0x000fe400078e0207 */
[C---:B------:R-:W-:Y:S02]  /*2100*/  IMAD R9, R68.reuse, UR5, R9 ;  /* 0x0000000544097c24 */ /* 0x040fe4000f8e0209 */
[----:B------:R-:W-:-:S04]  /*2110*/  IMAD.WIDE.U32 R70, R68, UR4, R4 ;  /* 0x0000000444467c25 */ /* 0x000fc8000f8e0004 */
[----:B------:R-:W-:Y:S01]  /*2120*/  IMAD.MOV.U32 R0, RZ, RZ, -0x1 ;  /* 0xffffffffff007424 */ /* 0x000fe200078e00ff */
[----:B------:R-:W-:Y:S06]  /*2130*/  @P0 BRA `(.L_x_28) ;  /* 0x00000020009c0947 */ /* 0x000fec0003800000 */
[----:B-----5:R-:W-:Y:S01]  /*2140*/  FSETP.NEU.AND P0, PT, R56, RZ, PT ;  /* 0x000000ff3800720b */ /* 0x020fe20003f0d000 */
[----:B------:R-:W-:Y:S01]  /*2150*/  IMAD.IADD R4, R60, 0x1, -R3 ;  /* 0x000000013c047824 */ /* 0x000fe200078e0a03 */
[----:B------:R-:W-:Y:S01]  /*2160*/  BSSY B0, `(.L_x_28) ;  /* 0x0000224000007945 */ /* 0x000fe20003800000 */
[----:B------:R-:W-:Y:S02]  /*2170*/  IMAD.IADD R3, R65, 0x1, -R6 ;  /* 0x0000000141037824 */ /* 0x000fe400078e0a06 */
[----:B------:R-:W-:Y:S01]  /*2180*/  IMAD.IADD R81, R71, 0x1, R9 ;  /* 0x0000000147517824 */ /* 0x000fe200078e0209 */
[----:B------:R-:W-:-:S04]  /*2190*/  ISETP.GT.AND P2, PT, R4, RZ, PT ;  /* 0x000000ff0400720c */ /* 0x000fc80003f44270 */
[----:B------:R-:W-:-:S03]  /*21a0*/  ISETP.GT.AND P1, PT, R3, RZ, P2 ;  /* 0x000000ff0300720c */ /* 0x000fc60001724270 */
[----:B------:R-:W-:Y:S10]  /*21b0*/  @!P0 BRA `(.L_x_29) ;  /* 0x0000001400e88947 */ /* 0x000ff40003800000 */
[----:B------:R-:W0:Y:S01]  /*21c0*/  LDC.64 R74, c[0x0][0x5b8] ;  /* 0x00016e00ff4a7b82 */ /* 0x000e220000000a00 */
[----:B------:R-:W-:-:S07]  /*21d0*/  ULDC.64 UR4, c[0x0][0x5c0] ;  /* 0x0001700000047ab9 */ /* 0x000fce0000000a00 */
[----:B------:R-:W1:Y:S08]  /*21e0*/  LDC.64 R76, c[0x0][0x5b0] ;  /* 0x00016c00ff4c7b82 */ /* 0x000e700000000a00 */
[----:B------:R-:W2:Y:S01]  /*21f0*/  LDC.64 R78, c[0x0][0x5a8] ;  /* 0x00016a00ff4e7b82 */ /* 0x000ea20000000a00 */
[-C--:B0-----:R-:W-:Y:S02]  /*2200*/  IMAD R6, R13, R74.reuse, RZ ;  /* 0x0000004a0d067224 */ /* 0x081fe400078e02ff */
[----:B------:R-:W-:-:S04]  /*2210*/  IMAD.WIDE.U32 R72, R67, R74, R10 ;  /* 0x0000004a43487225 */ /* 0x000fc800078e000a */
[----:B------:R-:W-:Y:S02]  /*2220*/  IMAD R71, R67, R75, R6 ;  /* 0x0000004b43477224 */ /* 0x000fe400078e0206 */
[-C--:B-1----:R-:W-:Y:S02]  /*2230*/  IMAD R5, R69, R76.reuse, RZ ;  /* 0x0000004c45057224 */ /* 0x082fe400078e02ff */
[----:B------:R-:W-:Y:S02]  /*2240*/  IMAD.IADD R13, R73, 0x1, R71 ;  /* 0x00000001490d7824 */ /* 0x000fe400078e0247 */
[----:B------:R-:W-:Y:S02]  /*2250*/  IMAD.MOV.U32 R12, RZ, RZ, R72 ;  /* 0x000000ffff0c7224 */ /* 0x000fe400078e0048 */
[C---:B------:R-:W-:Y:S02]  /*2260*/  IMAD R75, R68.reuse, R77, R5 ;  /* 0x0000004d444b7224 */ /* 0x040fe400078e0205 */
[----:B------:R-:W-:-:S04]  /*2270*/  IMAD.WIDE.U32 R6, R68, R76, R12 ;  /* 0x0000004c44067225 */ /* 0x000fc800078e000c */
[----:B------:R-:W-:Y:S01]  /*2280*/  IMAD.IADD R5, R7, 0x1, R75 ;  /* 0x0000000107057824 */ /* 0x000fe200078e024b */
[----:B--2---:R-:W-:-:S04]  /*2290*/  LEA R14, P0, R6, R78, 0x1 ;  /* 0x0000004e060e7211 */ /* 0x004fc800078008ff */
[----:B------:R-:W-:-:S05]  /*22a0*/  LEA.HI.X R15, R6, R79, R5, 0x1, P0 ;  /* 0x0000004f060f7211 */ /* 0x000fca00000f0c05 */
[----:B------:R0:W2:Y:S01]  /*22b0*/  @P1 LDG.E.LTC128B.U16 R5, desc[UR36][R14.64] ;  /* 0x000000240e051981 */ /* 0x0000a2000c1e1520 */
[----:B------:R-:W-:Y:S01]  /*22c0*/  LEA R8, P0, R70, UR4, 0x1 ;  /* 0x0000000446087c11 */ /* 0x000fe2000f8008ff */
[----:B------:R-:W-:Y:S01]  /*22d0*/  IMAD.WIDE.U32 R6, R68, R76, R10 ;  /* 0x0000004c44067225 */ /* 0x000fe200078e000a */
[----:B------:R-:W-:Y:S03]  /*22e0*/  BSSY B1, `(.L_x_30) ;  /* 0x0000012000017945 */ /* 0x000fe60003800000 */
[----:B------:R-:W-:Y:S02]  /*22f0*/  IMAD.IADD R7, R75, 0x1, R7 ;  /* 0x000000014b077824 */ /* 0x000fe400078e0207 */
[----:B------:R-:W-:Y:S01]  /*2300*/  IMAD.WIDE.U32 R20, R67, R74, R6 ;  /* 0x0000004a43147225 */ /* 0x000fe200078e0006 */
[----:B0-----:R-:W-:-:S03]  /*2310*/  SHF.L.U64.HI R15, R76, 0x3, R77 ;  /* 0x000000034c0f7819 */ /* 0x001fc6000001024d */
[----:B------:R-:W-:Y:S01]  /*2320*/  IMAD.IADD R7, R71, 0x1, R21 ;  /* 0x0000000147077824 */ /* 0x000fe200078e0215 */
[----:B------:R-:W-:Y:S01]  /*2330*/  LEA R6, P4, R20, R78, 0x1 ;  /* 0x0000004e14067211 */ /* 0x000fe200078808ff */
[----:B------:R-:W-:-:S03]  /*2340*/  IMAD.SHL.U32 R14, R76, 0x8, RZ ;  /* 0x000000084c0e7824 */ /* 0x000fc600078e00ff */
[----:B------:R-:W-:Y:S01]  /*2350*/  LEA.HI.X R7, R20, R79, R7, 0x1, P4 ;  /* 0x0000004f14077211 */ /* 0x000fe200020f0c07 */
[----:B--2---:R-:W-:-:S05]  /*2360*/  HADD2.F32 R9, -RZ, R5.H0_H0 ;  /* 0x20000005ff097230 */ /* 0x004fca0000004100 */
[----:B------:R-:W-:-:S04]  /*2370*/  FMUL R9, R9, R56 ;  /* 0x0000003809097220 */ /* 0x000fc80000400000 */
[----:B------:R-:W-:Y:S01]  /*2380*/  FFMA R24, R24, R19, R9 ;  /* 0x0000001318187223 */ /* 0x000fe20000000009 */
[----:B------:R-:W-:Y:S02]  /*2390*/  LEA.HI.X R9, R70, UR5, R81, 0x1, P0 ;  /* 0x0000000546097c11 */ /* 0x000fe400080f0c51 */
[----:B------:R-:W-:Y:S02]  /*23a0*/  ISETP.GT.AND P0, PT, R4, 0x1, PT ;  /* 0x000000010400780c */ /* 0x000fe40003f04270 */
[----:B------:R-:W-:Y:S02]  /*23b0*/  F2FP.F16.F32.PACK_AB R24, RZ, R24 ;  /* 0x00000018ff18723e */ /* 0x000fe400000000ff */
[----:B------:R-:W-:-:S03]  /*23c0*/  ISETP.GT.AND P3, PT, R3, RZ, P0 ;  /* 0x000000ff0300720c */ /* 0x000fc60000764270 */
[----:B------:R0:W-:Y:S10]  /*23d0*/  @P1 STG.E.U16 desc[UR36][R8.64], R24 ;  /* 0x0000001808001986 */ /* 0x0001f4000c101524 */
[----:B------:R-:W-:Y:S05]  /*23e0*/  @!P3 BRA `(.L_x_31) ;  /* 0x000000000004b947 */ /* 0x000fea0003800000 */
[----:B------:R1:W5:Y:S02]  /*23f0*/  LDG.E.LTC128B.U16 R5, desc[UR36][R6.64+0x2] ;  /* 0x0000022406057981 */ /* 0x000364000c1e1520 */
.L_x_31:
[----:B------:R-:W-:Y:S05]  /*2400*/  BSYNC B1 ;  /* 0x0000000000017941 */ /* 0x000fea0003800000 */
.L_x_30:
[----:B-----5:R-:W-:Y:S01]  /*2410*/  HADD2.F32 R69, -RZ, R5.H0_H0 ;  /* 0x20000005ff457230 */ /* 0x020fe20000004100 */
[----:B------:R-:W-:Y:S01]  /*2420*/  ISETP.GT.AND P2, PT, R3, 0x8, P2 ;  /* 0x000000080300780c */ /* 0x000fe20001744270 */
[----:B------:R-:W-:Y:S01]  /*2430*/  IMAD.WIDE.U32 R20, R68, R76, R14 ;  /* 0x0000004c44147225 */ /* 0x000fe200078e000e */
[----:B0-----:R-:W-:-:S03]  /*2440*/  PRMT R24, R5, 0x7610, R24 ;  /* 0x0000761005187816 */ /* 0x001fc60000000018 */
[----:B------:R-:W-:Y:S01]  /*2450*/  FMUL R12, R69, R56 ;  /* 0x00000038450c7220 */ /* 0x000fe20000400000 */
[----:B------:R-:W-:Y:S01]  /*2460*/  IMAD.IADD R75, R75, 0x1, R21 ;  /* 0x000000014b4b7824 */ /* 0x000fe200078e0215 */
[----:B------:R-:W-:Y:S02]  /*2470*/  IADD3 R72, P1, R72, R20, RZ ;  /* 0x0000001448487210 */ /* 0x000fe40007f3e0ff */
[----:B------:R-:W-:-:S03]  /*2480*/  FFMA R12, R25, R19, R12 ;  /* 0x00000013190c7223 */ /* 0x000fc6000000000c */
[----:B------:R-:W-:Y:S01]  /*2490*/  IMAD.X R13, R75, 0x1, R13, P1 ;  /* 0x000000014b0d7824 */ /* 0x000fe200008e060d */
[C---:B------:R-:W-:Y:S02]  /*24a0*/  LEA R14, P1, R72.reuse, R78, 0x1 ;  /* 0x0000004e480e7211 */ /* 0x040fe400078208ff */
[----:B------:R-:W-:Y:S02]  /*24b0*/  F2FP.F16.F32.PACK_AB R12, RZ, R12 ;  /* 0x0000000cff0c723e */ /* 0x000fe400000000ff */
[----:B------:R-:W-:Y:S02]  /*24c0*/  LEA.HI.X R15, R72, R79, R13, 0x1, P1 ;  /* 0x0000004f480f7211 */ /* 0x000fe400008f0c0d */
[----:B------:R-:W-:-:S05]  /*24d0*/  PRMT R21, R12, 0x7610, R21 ;  /* 0x000076100c157816 */ /* 0x000fca0000000015 */
[----:B------:R0:W-:Y:S04]  /*24e0*/  @P3 STG.E.U16 desc[UR36][R8.64+0x2], R21 ;  /* 0x0000021508003986 */ /* 0x0001e8000c101524 */
[----:B------:R-:W2:Y:S01]  /*24f0*/  @P2 LDG.E.LTC128B.U16 R24, desc[UR36][R14.64] ;  /* 0x000000240e182981 */ /* 0x000ea2000c1e1520 */
[----:B------:R-:W-:Y:S01]  /*2500*/  IADD3 R20, P1, R10, R20, RZ ;  /* 0x000000140a147210 */ /* 0x000fe20007f3e0ff */
[----:B------:R-:W-:Y:S01]  /*2510*/  BSSY B1, `(.L_x_32) ;  /* 0x0000011000017945 */ /* 0x000fe20003800000 */
[----:B------:R-:W-:Y:S02]  /*2520*/  SHF.L.U64.HI R13, R57, 0x1, R58 ;  /* 0x00000001390d7819 */ /* 0x000fe4000001023a */
[----:B------:R-:W-:Y:S01]  /*2530*/  ISETP.GT.AND P0, PT, R3, 0x8, P0 ;  /* 0x000000080300780c */ /* 0x000fe20000704270 */
[----:B0-----:R-:W-:Y:S01]  /*2540*/  IMAD.X R21, R11, 0x1, R75, P1 ;  /* 0x000000010b157824 */ /* 0x001fe200008e064b */
[----:B------:R-:W-:Y:S01]  /*2550*/  LEA R12, P1, R57, R8, 0x1 ;  /* 0x00000008390c7211 */ /* 0x000fe200078208ff */
[----:B------:R-:W-:-:S04]  /*2560*/  IMAD.WIDE.U32 R20, R67, R74, R20 ;  /* 0x0000004a43147225 */ /* 0x000fc800078e0014 */
[----:B------:R-:W-:Y:S01]  /*2570*/  IMAD.X R13, R13, 0x1, R9, P1 ;  /* 0x000000010d0d7824 */ /* 0x000fe200008e0609 */
[----:B------:R-:W-:Y:S01]  /*2580*/  LEA R10, P3, R20, R78, 0x1 ;  /* 0x0000004e140a7211 */ /* 0x000fe200078608ff */
[----:B------:R-:W-:-:S05]  /*2590*/  IMAD.IADD R11, R71, 0x1, R21 ;  /* 0x00000001470b7824 */ /* 0x000fca00078e0215 */
[----:B------:R-:W-:Y:S01]  /*25a0*/  LEA.HI.X R11, R20, R79, R11, 0x1, P3 ;  /* 0x0000004f140b7211 */ /* 0x000fe200018f0c0b */
[----:B--2---:R-:W-:-:S05]  /*25b0*/  HADD2.F32 R5, -RZ, R24.H0_H0 ;  /* 0x20000018ff057230 */ /* 0x004fca0000004100 */
[----:B------:R-:W-:-:S04]  /*25c0*/  FMUL R5, R5, R56 ;  /* 0x0000003805057220 */ /* 0x000fc80000400000 */
[----:B------:R-:W-:-:S05]  /*25d0*/  FFMA R5, R26, R19, R5 ;  /* 0x000000131a057223 */ /* 0x000fca0000000005 */
[----:B------:R-:W-:-:S05]  /*25e0*/  F2FP.F16.F32.PACK_AB R5, RZ, R5 ;  /* 0x00000005ff05723e */ /* 0x000fca00000000ff */
[----:B------:R0:W-:Y:S01]  /*25f0*/  @P2 STG.E.U16 desc[UR36][R12.64], R5 ;  /* 0x000000050c002986 */ /* 0x0001e2000c101524 */
[----:B------:R-:W-:Y:S05]  /*2600*/  @!P0 BRA `(.L_x_33) ;  /* 0x0000000000048947 */ /* 0x000fea0003800000 */
[----:B------:R2:W5:Y:S02]  /*2610*/  LDG.E.LTC128B.U16 R24, desc[UR36][R10.64+0x2] ;  /* 0x000002240a187981 */ /* 0x000564000c1e1520 */
.L_x_33:
[----:B------:R-:W-:Y:S05]  /*2620*/  BSYNC B1 ;  /* 0x0000000000017941 */ /* 0x000fea0003800000 */
.L_x_32:
[----:B0----5:R-:W-:Y:S01]  /*2630*/  HADD2.F32 R5, -RZ, R24.H0_H0 ;  /* 0x20000018ff057230 */ /* 0x021fe20000004100 */
[----:B------:R-:W-:Y:S01]  /*2640*/  ISETP.GT.AND P1, PT, R4, 0x8, PT ;  /* 0x000000080400780c */ /* 0x000fe20003f24270 */
[----:B------:R-:W-:Y:S03]  /*2650*/  BSSY B1, `(.L_x_34) ;  /* 0x0000008000017945 */ /* 0x000fe60003800000 */
[----:B------:R-:W-:Y:S01]  /*2660*/  FMUL R14, R5, R56 ;  /* 0x00000038050e7220 */ /* 0x000fe20000400000 */
[----:B------:R-:W-:-:S03]  /*2670*/  ISETP.GT.AND P2, PT, R3, RZ, P1 ;  /* 0x000000ff0300720c */ /* 0x000fc60000f44270 */
[----:B------:R-:W-:-:S05]  /*2680*/  FFMA R14, R27, R19, R14 ;  /* 0x000000131b0e7223 */ /* 0x000fca000000000e */
[----:B------:R-:W-:-:S05]  /*2690*/  F2FP.F16.F32.PACK_AB R14, RZ, R14 ;  /* 0x0000000eff0e723e */ /* 0x000fca00000000ff */
[----:B------:R0:W-:Y:S01]  /*26a0*/  @P0 STG.E.U16 desc[UR36][R12.64+0x2], R14 ;  /* 0x0000020e0c000986 */ /* 0x0001e2000c101524 */
[----:B------:R-:W-:Y:S05]  /*26b0*/  @!P2 BRA `(.L_x_35) ;  /* 0x000000000004a947 */ /* 0x000fea0003800000 */
[----:B------:R3:W5:Y:S02]  /*26c0*/  LDG.E.LTC128B.U16 R24, desc[UR36][R6.64+0x10] ;  /* 0x0000102406187981 */ /* 0x000764000c1e1520 */
.L_x_35:
[----:B------:R-:W-:Y:S05]  /*26d0*/  BSYNC B1 ;  /* 0x0000000000017941 */ /* 0x000fea0003800000 */
.L_x_34:
[----:B-----5:R-:W-:Y:S01]  /*26e0*/  HADD2.F32 R5, -RZ, R24.H0_H0 ;  /* 0x20000018ff057230 */ /* 0x020fe20000004100 */
        /* <DEDUP_REMOVED lines=9> */
.L_x_37:
[----:B------:R-:W-:Y:S05]  /*2780*/  BSYNC B1 ;  /* 0x0000000000017941 */ /* 0x000fea0003800000 */
.L_x_36:
[----:B----45:R-:W-:Y:S01]  /*2790*/  HADD2.F32 R5, -RZ, R24.H0_H0 ;  /* 0x20000018ff057230 */ /* 0x030fe20000004100 */
[----:B------:R-:W-:Y:S01]  /*27a0*/  ISETP.GT.AND P1, PT, R3, 0x8, P1 ;  /* 0x000000080300780c */ /* 0x000fe20000f24270 */
[----:B------:R-:W-:Y:S03]  /*27b0*/  BSSY B1, `(.L_x_38) ;  /* 0x0000007000017945 */ /* 0x000fe60003800000 */
[----:B0-----:R-:W-:-:S04]  /*27c0*/  FMUL R14, R5, R56 ;  /* 0x00000038050e7220 */ /* 0x001fc80000400000 */
[----:B------:R-:W-:-:S05]  /*27d0*/  FFMA R14, R29, R19, R14 ;  /* 0x000000131d0e7223 */ /* 0x000fca000000000e */
[----:B------:R-:W-:-:S05]  /*27e0*/  F2FP.F16.F32.PACK_AB R14, RZ, R14 ;  /* 0x0000000eff0e723e */ /* 0x000fca00000000ff */
[----:B------:R0:W-:Y:S01]  /*27f0*/  @P3 STG.E.U16 desc[UR36][R8.64+0x12], R14 ;  /* 0x0000120e08003986 */ /* 0x0001e2000c101524 */
[----:B------:R-:W-:Y:S05]  /*2800*/  @!P1 BRA `(.L_x_39) ;  /* 0x0000000000049947 */ /* 0x000fea0003800000 */
[----:B------:R4:W5:Y:S02]  /*2810*/  LDG.E.LTC128B.U16 R24, desc[UR36][R10.64+0x10] ;  /* 0x000010240a187981 */ /* 0x000964000c1e1520 */
.L_x_39:
[----:B------:R-:W-:Y:S05]  /*2820*/  BSYNC B1 ;  /* 0x0000000000017941 */ /* 0x000fea0003800000 */
.L_x_38:
[----:B-----5:R-:W-:Y:S01]  /*2830*/  HADD2.F32 R5, -RZ, R24.H0_H0 ;  /* 0x20000018ff057230 */ /* 0x020fe20000004100 */
[----:B------:R-:W-:Y:S01]  /*2840*/  ISETP.GT.AND P0, PT, R3, 0x8, P0 ;  /* 0x000000080300780c */ /* 0x000fe20000704270 */
[----:B------:R-:W-:Y:S03]  /*2850*/  BSSY B1, `(.L_x_40) ;  /* 0x0000007000017945 */ /* 0x000fe60003800000 */
[----:B------:R-:W-:-:S04]  /*2860*/  FMUL R5, R5, R56 ;  /* 0x0000003805057220 */ /* 0x000fc80000400000 */
[----:B------:R-:W-:-:S05]  /*2870*/  FFMA R5, R30, R19, R5 ;  /* 0x000000131e057223 */ /* 0x000fca0000000005 */
[----:B------:R-:W-:-:S05]  /*2880*/  F2FP.F16.F32.PACK_AB R5, RZ, R5 ;  /* 0x00000005ff05723e */ /* 0x000fca00000000ff */
[----:B------:R0:W-:Y:S01]  /*2890*/  @P1 STG.E.U16 desc[UR36][R12.64+0x10], R5 ;  /* 0x000010050c001986 */ /* 0x0001e2000c101524 */
[----:B------:R-:W-:Y:S05]  /*28a0*/  @!P0 BRA `(.L_x_41) ;  /* 0x0000000000048947 */ /* 0x000fea0003800000 */
[----:B------:R0:W5:Y:S02]  /*28b0*/  LDG.E.LTC128B.U16 R24, desc[UR36][R10.64+0x12] ;  /* 0x000012240a187981 */ /* 0x000164000c1e1520 */
.L_x_41:
[----:B------:R-:W-:Y:S05]  /*28c0*/  BSYNC B1 ;  /* 0x0000000000017941 */ /* 0x000fea0003800000 */
.L_x_40:
        /* <DEDUP_REMOVED lines=10> */
.L_x_43:
[----:B------:R-:W-:Y:S05]  /*2970*/  BSYNC B1 ;  /* 0x0000000000017941 */ /* 0x000fea0003800000 */
.L_x_42:
        /* <DEDUP_REMOVED lines=10> */
.L_x_45:
[----:B------:R-:W-:Y:S05]  /*2a20*/  BSYNC B1 ;  /* 0x0000000000017941 */ /* 0x000fea0003800000 */
.L_x_44:
[----:B0----5:R-:W-:Y:S01]  /*2a30*/  HADD2.F32 R5, -RZ, R24.H0_H0 ;  /* 0x20000018ff057230 */ /* 0x021fe20000004100 */
        /* <DEDUP_REMOVED lines=8> */
.L_x_47:
[----:B------:R-:W-:Y:S05]  /*2ac0*/  BSYNC B1 ;  /* 0x0000000000017941 */ /* 0x000fea0003800000 */
.L_x_46:
        /* <DEDUP_REMOVED lines=9> */
.L_x_49:
[----:B------:R-:W-:Y:S05]  /*2b60*/  BSYNC B1 ;  /* 0x0000000000017941 */ /* 0x000fea0003800000 */
.L_x_48:
        /* <DEDUP_REMOVED lines=10> */
.L_x_51:
[----:B------:R-:W-:Y:S05]  /*2c10*/  BSYNC B1 ;  /* 0x0000000000017941 */ /* 0x000fea0003800000 */
.L_x_50:
        /* <DEDUP_REMOVED lines=10> */
.L_x_53:
[----:B------:R-:W-:Y:S05]  /*2cc0*/  BSYNC B1 ;  /* 0x0000000000017941 */ /* 0x000fea0003800000 */
.L_x_52:
        /* <DEDUP_REMOVED lines=9> */
.L_x_55:
[----:B------:R-:W-:Y:S05]  /*2d60*/  BSYNC B1 ;  /* 0x0000000000017941 */ /* 0x000fea0003800000 */
.L_x_54:
        /* <DEDUP_REMOVED lines=9> */
.L_x_57:
[----:B------:R-:W-:Y:S05]  /*2e00*/  BSYNC B1 ;  /* 0x0000000000017941 */ /* 0x000fea0003800000 */
.L_x_56:
        /* <DEDUP_REMOVED lines=10> */
.L_x_59:
[----:B------:R-:W-:Y:S05]  /*2eb0*/  BSYNC B1 ;  /* 0x0000000000017941 */ /* 0x000fea0003800000 */
.L_x_58:
        /* <DEDUP_REMOVED lines=10> */
.L_x_61:
[----:B------:R-:W-:Y:S05]  /*2f60*/  BSYNC B1 ;  /* 0x0000000000017941 */ /* 0x000fea0003800000 */
.L_x_60:
        /* <DEDUP_REMOVED lines=9> */
.L_x_63:
[----:B------:R-:W-:Y:S05]  /*3000*/  BSYNC B1 ;  /* 0x0000000000017941 */ /* 0x000fea0003800000 */
.L_x_62:
        /* <DEDUP_REMOVED lines=9> */
.L_x_65:
[----:B------:R-:W-:Y:S05]  /*30a0*/  BSYNC B1 ;  /* 0x0000000000017941 */ /* 0x000fea0003800000 */
.L_x_64:
        /* <DEDUP_REMOVED lines=10> */
.L_x_67:
[----:B------:R-:W-:Y:S05]  /*3150*/  BSYNC B1 ;  /* 0x0000000000017941 */ /* 0x000fea0003800000 */
.L_x_66:
        /* <DEDUP_REMOVED lines=10> */
.L_x_69:
[----:B------:R-:W-:Y:S05]  /*3200*/  BSYNC B1 ;  /* 0x0000000000017941 */ /* 0x000fea0003800000 */
.L_x_68:
        /* <DEDUP_REMOVED lines=9> */
.L_x_71:
[----:B------:R-:W-:Y:S05]  /*32a0*/  BSYNC B1 ;  /* 0x0000000000017941 */ /* 0x000fea0003800000 */
.L_x_70:
        /* <DEDUP_REMOVED lines=9> */
.L_x_73:
[----:B------:R-:W-:Y:S05]  /*3340*/  BSYNC B1 ;  /* 0x0000000000017941 */ /* 0x000fea0003800000 */
.L_x_72:
        /* <DEDUP_REMOVED lines=10> */
.L_x_75:
[----:B------:R-:W-:Y:S05]  /*33f0*/  BSYNC B1 ;  /* 0x0000000000017941 */ /* 0x000fea0003800000 */
.L_x_74:
        /* <DEDUP_REMOVED lines=10> */
.L_x_77:
[----:B------:R-:W-:Y:S05]  /*34a0*/  BSYNC B1 ;  /* 0x0000000000017941 */ /* 0x000fea0003800000 */
.L_x_76:
        /* <DEDUP_REMOVED lines=9> */
.L_x_79:
[----:B------:R-:W-:Y:S05]  /*3540*/  BSYNC B1 ;  /* 0x0000000000017941 */ /* 0x000fea0003800000 */
.L_x_78:
        /* <DEDUP_REMOVED lines=9> */
.L_x_81:
[----:B------:R-:W-:Y:S05]  /*35e0*/  BSYNC B1 ;  /* 0x0000000000017941 */ /* 0x000fea0003800000 */
.L_x_80:
        /* <DEDUP_REMOVED lines=10> */
.L_x_83:
[----:B------:R-:W-:Y:S05]  /*3690*/  BSYNC B1 ;  /* 0x0000000000017941 */ /* 0x000fea0003800000 */
.L_x_82:
[----:B-----5:R-:W-:Y:S01]  /*36a0*/  HADD2.F32 R5, -RZ, R24.H0_H0 ;  /* 0x20000018ff057230 */ /* 0x020fe20000004100 */
[----:B------:R-:W-:Y:S01]  /*36b0*/  ISETP.GT.AND P0, PT, R4, 0x39, PT ;  /* 0x000000390400780c */ /* 0x000fe20003f04270 */
[----:B------:R-:W-:Y:S01]  /*36c0*/  @P2 IMAD.MOV.U32 R4, RZ, RZ, R8 ;  /* 0x000000ffff042224 */ /* 0x000fe200078e0008 */
[----:B------:R-:W-:Y:S02]  /*36d0*/  BSSY B1, `(.L_x_84) ;  /* 0x000000a000017945 */ /* 0x000fe40003800000 */
[----:B------:R-:W-:Y:S01]  /*36e0*/  FMUL R5, R5, R56 ;  /* 0x0000003805057220 */ /* 0x000fe20000400000 */
[----:B------:R-:W-:-:S03]  /*36f0*/  ISETP.GT.AND P3, PT, R3, RZ, P0 ;  /* 0x000000ff0300720c */ /* 0x000fc60000764270 */
[----:B------:R-:W-:-:S05]  /*3700*/  FFMA R5, R52, R19, R5 ;  /* 0x0000001334057223 */ /* 0x000fca0000000005 */
[----:B------:R-:W-:-:S04]  /*3710*/  F2FP.F16.F32.PACK_AB R5, RZ, R5 ;  /* 0x00000005ff05723e */ /* 0x000fc800000000ff */
[----:B0-----:R-:W-:Y:S01]  /*3720*/  PRMT R14, R5, 0x7610, R14 ;  /* 0x00007610050e7816 */ /* 0x001fe2000000000e */
[----:B------:R-:W-:-:S05]  /*3730*/  @P2 IMAD.MOV.U32 R5, RZ, RZ, R9 ;  /* 0x000000ffff052224 */ /* 0x000fca00078e0009 */
[----:B------:R0:W-:Y:S01]  /*3740*/  @P2 STG.E.U16 desc[UR36][R4.64+0x70], R14 ;  /* 0x0000700e04002986 */ /* 0x0001e2000c101524 */
[----:B------:R-:W-:Y:S05]  /*3750*/  @!P3 BRA `(.L_x_85) ;  /* 0x000000000004b947 */ /* 0x000fea0003800000 */
[----:B------:R0:W5:Y:S02]  /*3760*/  LDG.E.LTC128B.U16 R24, desc[UR36][R6.64+0x72] ;  /* 0x0000722406187981 */ /* 0x000164000c1e1520 */
.L_x_85:
[----:B------:R-:W-:Y:S05]  /*3770*/  BSYNC B1 ;  /* 0x0000000000017941 */ /* 0x000fea0003800000 */
.L_x_84:
        /* <DEDUP_REMOVED lines=9> */
.L_x_87:
[----:B------:R-:W-:Y:S05]  /*3810*/  BSYNC B1 ;  /* 0x0000000000017941 */ /* 0x000fea0003800000 */
.L_x_86:
[----:B-----5:R-:W-:Y:S01]  /*3820*/  HADD2.F32 R5, -RZ, R24.H0_H0 ;  /* 0x20000018ff057230 */ /* 0x020fe20000004100 */
[----:B------:R-:W-:Y:S01]  /*3830*/  ISETP.GT.AND P0, PT, R3, 0x8, P0 ;  /* 0x000000080300780c */ /* 0x000fe20000704270 */
[----:B0-----:R-:W-:Y:S01]  /*3840*/  @P1 IMAD.MOV.U32 R4, RZ, RZ, R12 ;  /* 0x000000ffff041224 */ /* 0x001fe200078e000c */
[----:B------:R-:W-:Y:S02]  /*3850*/  BSSY B1, `(.L_x_88) ;  /* 0x0000009000017945 */ /* 0x000fe40003800000 */
[----:B------:R-:W-:-:S04]  /*3860*/  FMUL R5, R5, R56 ;  /* 0x0000003805057220 */ /* 0x000fc80000400000 */
[----:B------:R-:W-:-:S05]  /*3870*/  FFMA R5, R54, R19, R5 ;  /* 0x0000001336057223 */ /* 0x000fca0000000005 */
[----:B------:R-:W-:-:S04]  /*3880*/  F2FP.F16.F32.PACK_AB R5, RZ, R5 ;  /* 0x00000005ff05723e */ /* 0x000fc800000000ff */
[----:B-1-3--:R-:W-:Y:S01]  /*3890*/  PRMT R6, R5, 0x7610, R6 ;  /* 0x0000761005067816 */ /* 0x00afe20000000006 */
[----:B------:R-:W-:-:S05]  /*38a0*/  @P1 IMAD.MOV.U32 R5, RZ, RZ, R13 ;  /* 0x000000ffff051224 */ /* 0x000fca00078e000d */
[----:B------:R0:W-:Y:S01]  /*38b0*/  @P1 STG.E.U16 desc[UR36][R4.64+0x70], R6 ;  /* 0x0000700604001986 */ /* 0x0001e2000c101524 */
[----:B------:R-:W-:Y:S05]  /*38c0*/  @!P0 BRA `(.L_x_89) ;  /* 0x0000000000048947 */ /* 0x000fea0003800000 */
[----:B------:R1:W5:Y:S02]  /*38d0*/  LDG.E.LTC128B.U16 R24, desc[UR36][R10.64+0x72] ;  /* 0x000072240a187981 */ /* 0x000364000c1e1520 */
.L_x_89:
[----:B------:R-:W-:Y:S05]  /*38e0*/  BSYNC B1 ;  /* 0x0000000000017941 */ /* 0x000fea0003800000 */
.L_x_88:
[----:B------:R-:W-:Y:S05]  /*38f0*/  @!P0 BRA `(.L_x_90) ;  /* 0x0000000800a88947 */ /* 0x000fea0003800000 */
[----:B-----5:R-:W-:-:S05]  /*3900*/  HADD2.F32 R3, -RZ, R24.H0_H0 ;  /* 0x20000018ff037230 */ /* 0x020fca0000004100 */
[----:B0-----:R-:W-:-:S04]  /*3910*/  FMUL R4, R3, R56 ;  /* 0x0000003803047220 */ /* 0x001fc80000400000 */
[----:B------:R-:W-:-:S05]  /*3920*/  FFMA R4, R55, R19, R4 ;  /* 0x0000001337047223 */ /* 0x000fca0000000004 */
[----:B------:R-:W-:-:S05]  /*3930*/  F2FP.F16.F32.PACK_AB R4, RZ, R4 ;  /* 0x00000004ff04723e */ /* 0x000fca00000000ff */
[----:B------:R3:W-:Y:S01]  /*3940*/  STG.E.U16 desc[UR36][R12.64+0x72], R4 ;  /* 0x000072040c007986 */ /* 0x0007e2000c101524 */
[----:B------:R-:W-:Y:S05]  /*3950*/  BRA `(.L_x_90) ;  /* 0x0000000800907947 */ /* 0x000fea0003800000 */
.L_x_29:
[----:B------:R-:W-:Y:S01]  /*3960*/  ISETP.GT.AND P3, PT, R4, 0x1, PT ;  /* 0x000000010400780c */ /* 0x000fe20003f64270 */
[----:B------:R-:W-:Y:S01]  /*3970*/  ULDC.64 UR4, c[0x0][0x5c0] ;  /* 0x0001700000047ab9 */ /* 0x000fe20000000a00 */
[-C--:B------:R-:W-:Y:S01]  /*3980*/  FMUL R24, R24, R19.reuse ;  /* 0x0000001318187220 */ /* 0x080fe20000400000 */
[----:B------:R-:W-:Y:S01]  /*3990*/  LEA R6, P4, R70, UR4, 0x1 ;  /* 0x0000000446067c11 */ /* 0x000fe2000f8808ff */
[-C--:B------:R-:W-:Y:S01]  /*39a0*/  FMUL R25, R25, R19.reuse ;  /* 0x0000001319197220 */ /* 0x080fe20000400000 */
[----:B------:R-:W-:Y:S01]  /*39b0*/  ISETP.GT.AND P0, PT, R3, RZ, P3 ;  /* 0x000000ff0300720c */ /* 0x000fe20001f04270 */
[-C--:B------:R-:W-:Y:S01]  /*39c0*/  FMUL R26, R26, R19.reuse ;  /* 0x000000131a1a7220 */ /* 0x080fe20000400000 */
[----:B------:R-:W-:Y:S01]  /*39d0*/  F2FP.F16.F32.PACK_AB R24, RZ, R24 ;  /* 0x00000018ff18723e */ /* 0x000fe200000000ff */
[-C--:B------:R-:W-:Y:S01]  /*39e0*/  FMUL R27, R27, R19.reuse ;  /* 0x000000131b1b7220 */ /* 0x080fe20000400000 */
[----:B------:R-:W-:Y:S01]  /*39f0*/  LEA.HI.X R7, R70, UR5, R81, 0x1, P4 ;  /* 0x0000000546077c11 */ /* 0x000fe2000a0f0c51 */
[----:B------:R-:W-:Y:S01]  /*3a00*/  FMUL R28, R28, R19 ;  /* 0x000000131c1c7220 */ /* 0x000fe20000400000 */
[----:B------:R-:W-:Y:S01]  /*3a10*/  F2FP.F16.F32.PACK_AB R25, RZ, R25 ;  /* 0x00000019ff19723e */ /* 0x000fe200000000ff */
[-C--:B------:R-:W-:Y:S01]  /*3a20*/  FMUL R29, R29, R19.reuse ;  /* 0x000000131d1d7220 */ /* 0x080fe20000400000 */
[----:B------:R-:W-:Y:S01]  /*3a30*/  ISETP.GT.AND P2, PT, R3, 0x8, P2 ;  /* 0x000000080300780c */ /* 0x000fe20001744270 */
[----:B------:R-:W-:Y:S01]  /*3a40*/  @P1 STG.E.U16 desc[UR36][R6.64], R24 ;  /* 0x0000001806001986 */ /* 0x000fe2000c101524 */
[----:B------:R-:W-:Y:S01]  /*3a50*/  ISETP.GT.AND P1, PT, R4, 0x8, PT ;  /* 0x000000080400780c */ /* 0x000fe20003f24270 */
[-C--:B------:R-:W-:Y:S01]  /*3a60*/  FMUL R30, R30, R19.reuse ;  /* 0x000000131e1e7220 */ /* 0x080fe20000400000 */
[C---:B------:R-:W-:Y:S01]  /*3a70*/  SHF.L.U64.HI R5, R57.reuse, 0x1, R58 ;  /* 0x0000000139057819 */ /* 0x040fe2000001023a */
[----:B------:R-:W-:Y:S01]  /*3a80*/  @P0 STG.E.U16 desc[UR36][R6.64+0x2], R25 ;  /* 0x0000021906000986 */ /* 0x000fe2000c101524 */
[----:B------:R-:W-:Y:S01]  /*3a90*/  LEA R8, P5, R57, R6, 0x1 ;  /* 0x0000000639087211 */ /* 0x000fe200078a08ff */
[-C--:B------:R-:W-:Y:S01]  /*3aa0*/  FMUL R31, R31, R19.reuse ;  /* 0x000000131f1f7220 */ /* 0x080fe20000400000 */
[----:B------:R-:W-:Y:S01]  /*3ab0*/  ISETP.GT.AND P3, PT, R3, 0x8, P3 ;  /* 0x000000080300780c */ /* 0x000fe20001f64270 */
[-C--:B------:R-:W-:Y:S01]  /*3ac0*/  FMUL R32, R32, R19.reuse ;  /* 0x0000001320207220 */ /* 0x080fe20000400000 */
[----:B------:R-:W-:Y:S01]  /*3ad0*/  ISETP.GT.AND P0, PT, R4, 0x9, PT ;  /* 0x000000090400780c */ /* 0x000fe20003f04270 */
[----:B------:R-:W-:Y:S01]  /*3ae0*/  IMAD.X R9, R5, 0x1, R7, P5 ;  /* 0x0000000105097824 */ /* 0x000fe200028e0607 */
[----:B------:R-:W-:Y:S01]  /*3af0*/  ISETP.GT.AND P4, PT, R3, RZ, P1 ;  /* 0x000000ff0300720c */ /* 0x000fe20000f84270 */
[-C--:B------:R-:W-:Y:S01]  /*3b00*/  FMUL R33, R33, R19.reuse ;  /* 0x0000001321217220 */ /* 0x080fe20000400000 */
[----:B------:R-:W-:Y:S01]  /*3b10*/  F2FP.F16.F32.PACK_AB R26, RZ, R26 ;  /* 0x0000001aff1a723e */ /* 0x000fe200000000ff */
[-C--:B------:R-:W-:Y:S01]  /*3b20*/  FMUL R34, R34, R19.reuse ;  /* 0x0000001322227220 */ /* 0x080fe20000400000 */
[----:B------:R-:W-:Y:S01]  /*3b30*/  ISETP.GT.AND P5, PT, R3, RZ, P0 ;  /* 0x000000ff0300720c */ /* 0x000fe200007a4270 */
[----:B------:R-:W-:Y:S01]  /*3b40*/  FMUL R35, R35, R19 ;  /* 0x0000001323237220 */ /* 0x000fe20000400000 */
[----:B------:R-:W-:Y:S01]  /*3b50*/  F2FP.F16.F32.PACK_AB R27, RZ, R27 ;  /* 0x0000001bff1b723e */ /* 0x000fe200000000ff */
[----:B------:R-:W-:Y:S01]  /*3b60*/  @P2 STG.E.U16 desc[UR36][R8.64], R26 ;  /* 0x0000001a08002986 */ /* 0x000fe2000c101524 */
[----:B------:R-:W-:Y:S01]  /*3b70*/  F2FP.F16.F32.PACK_AB R28, RZ, R28 ;  /* 0x0000001cff1c723e */ /* 0x000fe200000000ff */
[-C--:B------:R-:W-:Y:S01]  /*3b80*/  FMUL R36, R36, R19.reuse ;  /* 0x0000001324247220 */ /* 0x080fe20000400000 */
[----:B------:R-:W-:Y:S01]  /*3b90*/  ISETP.GT.AND P2, PT, R3, 0x8, P1 ;  /* 0x000000080300780c */ /* 0x000fe20000f44270 */
[----:B------:R-:W-:Y:S01]  /*3ba0*/  @P3 STG.E.U16 desc[UR36][R8.64+0x2], R27 ;  /* 0x0000021b08003986 */ /* 0x000fe2000c101524 */
[----:B------:R-:W-:Y:S01]  /*3bb0*/  ISETP.GT.AND P1, PT, R4, 0x10, PT ;  /* 0x000000100400780c */ /* 0x000fe20003f24270 */
[----:B------:R-:W-:Y:S01]  /*3bc0*/  FMUL R37, R37, R19 ;  /* 0x0000001325257220 */ /* 0x000fe20000400000 */
[----:B------:R-:W-:Y:S01]  /*3bd0*/  F2FP.F16.F32.PACK_AB R29, RZ, R29 ;  /* 0x0000001dff1d723e */ /* 0x000fe200000000ff */
[----:B------:R-:W-:Y:S01]  /*3be0*/  @P4 STG.E.U16 desc[UR36][R6.64+0x10], R28 ;  /* 0x0000101c06004986 */ /* 0x000fe2000c101524 */
[C---:B------:R-:W-:Y:S01]  /*3bf0*/  ISETP.GT.AND P3, PT, R3.reuse, 0x8, P0 ;  /* 0x000000080300780c */ /* 0x040fe20000764270 */
[-C--:B------:R-:W-:Y:S01]  /*3c00*/  FMUL R38, R38, R19.reuse ;  /* 0x0000001326267220 */ /* 0x080fe20000400000 */
[----:B------:R-:W-:Y:S01]  /*3c10*/  ISETP.GT.AND P0, PT, R4, 0x11, PT ;  /* 0x000000110400780c */ /* 0x000fe20003f04270 */
[----:B------:R-:W-:Y:S01]  /*3c20*/  @P5 STG.E.U16 desc[UR36][R6.64+0x12], R29 ;  /* 0x0000121d06005986 */ /* 0x000fe2000c101524 */
        /* <DEDUP_REMOVED lines=42> */
[----:B------:R-:W-:Y:S01]  /*3ed0*/  ISETP.GT.AND P5, PT, R3, RZ, P0 ;  /* 0x000000ff0300720c */ /* 0x000fe200007a4270 */
[-C--:B------:R-:W-:Y:S01]  /*3ee0*/  FMUL R52, R52, R19.reuse ;  /* 0x0000001334347220 */ /* 0x080fe20000400000 */
[----:B------:R-:W-:Y:S01]  /*3ef0*/  F2FP.F16.F32.PACK_AB R38, RZ, R38 ;  /* 0x00000026ff26723e */ /* 0x000fe200000000ff */
[----:B------:R-:W-:Y:S01]  /*3f00*/  FMUL R53, R53, R19 ;  /* 0x0000001335357220 */ /* 0x000fe20000400000 */
[----:B------:R-:W-:Y:S01]  /*3f10*/  F2FP.F16.F32.PACK_AB R39, RZ, R39 ;  /* 0x00000027ff27723e */ /* 0x000fe200000000ff */
[----:B------:R-:W-:Y:S01]  /*3f20*/  FMUL R54, R54, R19 ;  /* 0x0000001336367220 */ /* 0x000fe20000400000 */
[----:B------:R-:W-:Y:S01]  /*3f30*/  F2FP.F16.F32.PACK_AB R40, RZ, R40 ;  /* 0x00000028ff28723e */ /* 0x000fe200000000ff */
[----:B------:R-:W-:Y:S01]  /*3f40*/  @P2 STG.E.U16 desc[UR36][R8.64+0x30], R38 ;  /* 0x0000302608002986 */ /* 0x000fe2000c101524 */
[----:B------:R-:W-:Y:S01]  /*3f50*/  F2FP.F16.F32.PACK_AB R41, RZ, R41 ;  /* 0x00000029ff29723e */ /* 0x000fe200000000ff */
[----:B------:R-:W-:Y:S01]  /*3f60*/  FMUL R55, R55, R19 ;  /* 0x0000001337377220 */ /* 0x000fe20000400000 */
[C---:B------:R-:W-:Y:S01]  /*3f70*/  ISETP.GT.AND P1, PT, R3.reuse, 0x8, P1 ;  /* 0x000000080300780c */ /* 0x040fe20000f24270 */
[----:B------:R-:W-:Y:S01]  /*3f80*/  @P3 STG.E.U16 desc[UR36][R8.64+0x32], R39 ;  /* 0x0000322708003986 */ /* 0x000fe2000c101524 */
[----:B------:R-:W-:-:S02]  /*3f90*/  ISETP.GT.AND P2, PT, R3, 0x8, P0 ;  /* 0x000000080300780c */ /* 0x000fc40000744270 */
[C---:B------:R-:W-:Y:S01]  /*3fa0*/  ISETP.GT.AND P0, PT, R4.reuse, 0x29, PT ;  /* 0x000000290400780c */ /* 0x040fe20003f04270 */
[----:B------:R-:W-:Y:S01]  /*3fb0*/  @P4 STG.E.U16 desc[UR36][R6.64+0x40], R40 ;  /* 0x0000402806004986 */ /* 0x000fe2000c101524 */
[----:B------:R-:W-:Y:S02]  /*3fc0*/  ISETP.GT.AND P4, PT, R4, 0x28, PT ;  /* 0x000000280400780c */ /* 0x000fe40003f84270 */
[----:B------:R-:W-:Y:S01]  /*3fd0*/  F2FP.F16.F32.PACK_AB R42, RZ, R42 ;  /* 0x0000002aff2a723e */ /* 0x000fe200000000ff */
[----:B------:R-:W-:Y:S01]  /*3fe0*/  @P5 STG.E.U16 desc[UR36][R6.64+0x42], R41 ;  /* 0x0000422906005986 */ /* 0x000fe2000c101524 */
[C---:B------:R-:W-:Y:S02]  /*3ff0*/  ISETP.GT.AND P5, PT, R3.reuse, RZ, P4 ;  /* 0x000000ff0300720c */ /* 0x040fe400027a4270 */
[----:B------:R-:W-:Y:S01]  /*4000*/  ISETP.GT.AND P3, PT, R3, RZ, P0 ;  /* 0x000000ff0300720c */ /* 0x000fe20000764270 */
[----:B------:R-:W-:Y:S01]  /*4010*/  @P1 STG.E.U16 desc[UR36][R8.64+0x40], R42 ;  /* 0x0000402a08001986 */ /* 0x000fe2000c101524 */
[----:B------:R-:W-:-:S02]  /*4020*/  F2FP.F16.F32.PACK_AB R43, RZ, R43 ;  /* 0x0000002bff2b723e */ /* 0x000fc400000000ff */
[----:B------:R-:W-:Y:S02]  /*4030*/  F2FP.F16.F32.PACK_AB R44, RZ, R44 ;  /* 0x0000002cff2c723e */ /* 0x000fe400000000ff */
[C---:B------:R-:W-:Y:S01]  /*4040*/  ISETP.GT.AND P4, PT, R3.reuse, 0x8, P4 ;  /* 0x000000080300780c */ /* 0x040fe20002784270 */
[----:B------:R-:W-:Y:S01]  /*4050*/  @P2 STG.E.U16 desc[UR36][R8.64+0x42], R43 ;  /* 0x0000422b08002986 */ /* 0x000fe2000c101524 */
[----:B------:R-:W-:Y:S02]  /*4060*/  F2FP.F16.F32.PACK_AB R45, RZ, R45 ;  /* 0x0000002dff2d723e */ /* 0x000fe400000000ff */
[C---:B------:R-:W-:Y:S01]  /*4070*/  ISETP.GT.AND P2, PT, R4.reuse, 0x31, PT ;  /* 0x000000310400780c */ /* 0x040fe20003f44270 */
[----:B------:R-:W-:Y:S01]  /*4080*/  @P5 STG.E.U16 desc[UR36][R6.64+0x50], R44 ;  /* 0x0000502c06005986 */ /* 0x000fe2000c101524 */
[----:B------:R-:W-:Y:S02]  /*4090*/  ISETP.GT.AND P5, PT, R3, 0x8, P0 ;  /* 0x000000080300780c */ /* 0x000fe400007a4270 */
[C---:B------:R-:W-:Y:S01]  /*40a0*/  ISETP.GT.AND P1, PT, R4.reuse, 0x38, PT ;  /* 0x000000380400780c */ /* 0x040fe20003f24270 */
[----:B------:R-:W-:Y:S01]  /*40b0*/  @P3 STG.E.U16 desc[UR36][R6.64+0x52], R45 ;  /* 0x0000522d06003986 */ /* 0x000fe2000c101524 */
[----:B------:R-:W-:-:S02]  /*40c0*/  ISETP.GT.AND P3, PT, R4, 0x30, PT ;  /* 0x000000300400780c */ /* 0x000fc40003f64270 */
[----:B------:R-:W-:Y:S01]  /*40d0*/  ISETP.GT.AND P0, PT, R4, 0x39, PT ;  /* 0x000000390400780c */ /* 0x000fe20003f04270 */
[----:B------:R-:W-:Y:S01]  /*40e0*/  @P4 IMAD.MOV.U32 R4, RZ, RZ, R8 ;  /* 0x000000ffff044224 */ /* 0x000fe200078e0008 */
[----:B------:R-:W-:Y:S01]  /*40f0*/  F2FP.F16.F32.PACK_AB R46, RZ, R46 ;  /* 0x0000002eff2e723e */ /* 0x000fe200000000ff */
[----:B------:R-:W-:Y:S01]  /*4100*/  @P4 IMAD.MOV.U32 R5, RZ, RZ, R9 ;  /* 0x000000ffff054224 */ /* 0x000fe200078e0009 */
[----:B------:R-:W-:Y:S02]  /*4110*/  F2FP.F16.F32.PACK_AB R47, RZ, R47 ;  /* 0x0000002fff2f723e */ /* 0x000fe400000000ff */
[----:B------:R-:W-:Y:S02]  /*4120*/  F2FP.F16.F32.PACK_AB R48, RZ, R48 ;  /* 0x00000030ff30723e */ /* 0x000fe400000000ff */
[----:B------:R0:W-:Y:S01]  /*4130*/  @P4 STG.E.U16 desc[UR36][R4.64+0x50], R46 ;  /* 0x0000502e04004986 */ /* 0x0001e2000c101524 */
[----:B------:R-:W-:Y:S02]  /*4140*/  ISETP.GT.AND P4, PT, R3, RZ, P2 ;  /* 0x000000ff0300720c */ /* 0x000fe40001784270 */
[----:B------:R-:W-:-:S02]  /*4150*/  F2FP.F16.F32.PACK_AB R49, RZ, R49 ;  /* 0x00000031ff31723e */ /* 0x000fc400000000ff */
[----:B------:R-:W-:Y:S02]  /*4160*/  ISETP.GT.AND P2, PT, R3, 0x8, P2 ;  /* 0x000000080300780c */ /* 0x000fe40001744270 */
[----:B------:R-:W-:Y:S02]  /*4170*/  F2FP.F16.F32.PACK_AB R50, RZ, R50 ;  /* 0x00000032ff32723e */ /* 0x000fe400000000ff */
[----:B------:R-:W-:Y:S02]  /*4180*/  F2FP.F16.F32.PACK_AB R51, RZ, R51 ;  /* 0x00000033ff33723e */ /* 0x000fe400000000ff */
[----:B------:R-:W-:Y:S01]  /*4190*/  F2FP.F16.F32.PACK_AB R52, RZ, R52 ;  /* 0x00000034ff34723e */ /* 0x000fe200000000ff */
[----:B0-----:R-:W-:Y:S01]  /*41a0*/  @P5 IMAD.MOV.U32 R4, RZ, RZ, R8 ;  /* 0x000000ffff045224 */ /* 0x001fe200078e0008 */
[----:B------:R-:W-:Y:S01]  /*41b0*/  F2FP.F16.F32.PACK_AB R53, RZ, R53 ;  /* 0x00000035ff35723e */ /* 0x000fe200000000ff */
[----:B------:R-:W-:Y:S01]  /*41c0*/  @P5 IMAD.MOV.U32 R5, RZ, RZ, R9 ;  /* 0x000000ffff055224 */ /* 0x000fe200078e0009 */
[----:B------:R-:W-:-:S02]  /*41d0*/  F2FP.F16.F32.PACK_AB R54, RZ, R54 ;  /* 0x00000036ff36723e */ /* 0x000fc400000000ff */
[----:B------:R-:W-:Y:S02]  /*41e0*/  F2FP.F16.F32.PACK_AB R55, RZ, R55 ;  /* 0x00000037ff37723e */ /* 0x000fe400000000ff */
[----:B------:R0:W-:Y:S01]  /*41f0*/  @P5 STG.E.U16 desc[UR36][R4.64+0x52], R47 ;  /* 0x0000522f04005986 */ /* 0x0001e2000c101524 */
[C---:B------:R-:W-:Y:S02]  /*4200*/  ISETP.GT.AND P5, PT, R3.reuse, RZ, P3 ;  /* 0x000000ff0300720c */ /* 0x040fe40001fa4270 */
[----:B------:R-:W-:-:S11]  /*4210*/  ISETP.GT.AND P3, PT, R3, 0x8, P3 ;  /* 0x000000080300780c */ /* 0x000fd60001f64270 */
[----:B0-----:R-:W-:Y:S02]  /*4220*/  @P5 IMAD.MOV.U32 R4, RZ, RZ, R6 ;  /* 0x000000ffff045224 */ /* 0x001fe400078e0006 */
[----:B------:R-:W-:-:S05]  /*4230*/  @P5 IMAD.MOV.U32 R5, RZ, RZ, R7 ;  /* 0x000000ffff055224 */ /* 0x000fca00078e0007 */
[----:B------:R0:W-:Y:S01]  /*4240*/  @P5 STG.E.U16 desc[UR36][R4.64+0x60], R48 ;  /* 0x0000603004005986 */ /* 0x0001e2000c101524 */
[C---:B------:R-:W-:Y:S02]  /*4250*/  ISETP.GT.AND P5, PT, R3.reuse, RZ, P0 ;  /* 0x000000ff0300720c */ /* 0x040fe400007a4270 */
[----:B------:R-:W-:Y:S01]  /*4260*/  ISETP.GT.AND P0, PT, R3, 0x8, P0 ;  /* 0x000000080300780c */ /* 0x000fe20000704270 */
[----:B0-----:R-:W-:Y:S02]  /*4270*/  @P4 IMAD.MOV.U32 R4, RZ, RZ, R6 ;  /* 0x000000ffff044224 */ /* 0x001fe400078e0006 */
[----:B------:R-:W-:-:S05]  /*4280*/  @P4 IMAD.MOV.U32 R5, RZ, RZ, R7 ;  /* 0x000000ffff054224 */ /* 0x000fca00078e0007 */
[----:B------:R0:W-:Y:S01]  /*4290*/  @P4 STG.E.U16 desc[UR36][R4.64+0x62], R49 ;  /* 0x0000623104004986 */ /* 0x0001e2000c101524 */
[C---:B------:R-:W-:Y:S02]  /*42a0*/  ISETP.GT.AND P4, PT, R3.reuse, RZ, P1 ;  /* 0x000000ff0300720c */ /* 0x040fe40000f84270 */
[----:B------:R-:W-:Y:S01]  /*42b0*/  ISETP.GT.AND P1, PT, R3, 0x8, P1 ;  /* 0x000000080300780c */ /* 0x000fe20000f24270 */
[----:B0-----:R-:W-:Y:S02]  /*42c0*/  @P3 IMAD.MOV.U32 R4, RZ, RZ, R8 ;  /* 0x000000ffff043224 */ /* 0x001fe400078e0008 */
[----:B------:R-:W-:-:S05]  /*42d0*/  @P3 IMAD.MOV.U32 R5, RZ, RZ, R9 ;  /* 0x000000ffff053224 */ /* 0x000fca00078e0009 */
[----:B------:R0:W-:Y:S02]  /*42e0*/  @P3 STG.E.U16 desc[UR36][R4.64+0x60], R50 ;  /* 0x0000603204003986 */ /* 0x0001e4000c101524 */
[----:B0-----:R-:W-:Y:S02]  /*42f0*/  @P2 IMAD.MOV.U32 R4, RZ, RZ, R8 ;  /* 0x000000ffff042224 */ /* 0x001fe400078e0008 */
[----:B------:R-:W-:-:S05]  /*4300*/  @P2 IMAD.MOV.U32 R5, RZ, RZ, R9 ;  /* 0x000000ffff052224 */ /* 0x000fca00078e0009 */
[----:B------:R0:W-:Y:S02]  /*4310*/  @P2 STG.E.U16 desc[UR36][R4.64+0x62], R51 ;  /* 0x0000623304002986 */ /* 0x0001e4000c101524 */
[----:B0-----:R-:W-:Y:S02]  /*4320*/  @P4 IMAD.MOV.U32 R4, RZ, RZ, R6 ;  /* 0x000000ffff044224 */ /* 0x001fe400078e0006 */
[----:B------:R-:W-:-:S05]  /*4330*/  @P4 IMAD.MOV.U32 R5, RZ, RZ, R7 ;  /* 0x000000ffff054224 */ /* 0x000fca00078e0007 */
[----:B------:R0:W-:Y:S04]  /*4340*/  @P4 STG.E.U16 desc[UR36][R4.64+0x70], R52 ;  /* 0x0000703404004986 */ /* 0x0001e8000c101524 */
[----:B------:R1:W-:Y:S01]  /*4350*/  @P5 STG.E.U16 desc[UR36][R6.64+0x72], R53 ;  /* 0x0000723506005986 */ /* 0x0003e2000c101524 */
[----:B0-----:R-:W-:Y:S02]  /*4360*/  @P1 IMAD.MOV.U32 R4, RZ, RZ, R8 ;  /* 0x000000ffff041224 */ /* 0x001fe400078e0008 */
[----:B------:R-:W-:-:S05]  /*4370*/  @P1 IMAD.MOV.U32 R5, RZ, RZ, R9 ;  /* 0x000000ffff051224 */ /* 0x000fca00078e0009 */
[----:B------:R1:W-:Y:S04]  /*4380*/  @P1 STG.E.U16 desc[UR36][R4.64+0x70], R54 ;  /* 0x0000703604001986 */ /* 0x0003e8000c101524 */
[----:B------:R1:W-:Y:S02]  /*4390*/  @P0 STG.E.U16 desc[UR36][R8.64+0x72], R55 ;  /* 0x0000723708000986 */ /* 0x0003e4000c101524 */
.L_x_90:
[----:B------:R-:W-:Y:S05]  /*43a0*/  BSYNC B0 ;  /* 0x0000000000007941 */ /* 0x000fea0003800000 */
.L_x_28:
[----:B------:R-:W-:Y:S01]  /*43b0*/  IADD3 R16, P0, R16, UR38, RZ ;  /* 0x0000002610107c10 */ /* 0x000fe2000ff1e0ff */
[----:B------:R-:W-:Y:S01]  /*43c0*/  ULDC.64 UR4, c[0x0][0x650] ;  /* 0x0001940000047ab9 */ /* 0x000fe20000000a00 */
[----:B------:R-:W-:Y:S01]  /*43d0*/  PRMT R3, RZ, 0x7610, R3 ;  /* 0x00007610ff037816 */ /* 0x000fe20000000003 */
[----:B------:R-:W-:Y:S01]  /*43e0*/  IMAD.MOV.U32 R68, RZ, RZ, -0x1 ;  /* 0xffffffffff447424 */ /* 0x000fe200078e00ff */
[----:B------:R-:W-:Y:S01]  /*43f0*/  IADD3.X R17, R17, UR41, RZ, P0, !PT ;  /* 0x0000002911117c10 */ /* 0x000fe200087fe4ff */
[----:B------:R-:W-:Y:S01]  /*4400*/  IMAD.MOV.U32 R67, RZ, RZ, -0x1 ;  /* 0xffffffffff437424 */ /* 0x000fe200078e00ff */
[----:B------:R-:W-:-:S04]  /*4410*/  ISETP.GE.U32.AND P0, PT, R16, UR4, PT ;  /* 0x0000000410007c0c */ /* 0x000fc8000bf06070 */
[----:B------:R-:W-:-:S13]  /*4420*/  ISETP.GE.U32.AND.EX P0, PT, R17, UR5, PT, P0 ;  /* 0x0000000511007c0c */ /* 0x000fda000bf06100 */
[----:B------:R-:W-:Y:S05]  /*4430*/  @P0 BRA `(.L_x_91) ;  /* 0x00000004004c0947 */ /* 0x000fea0003800000 */
[----:B-12-4-:R-:W1:Y:S01]  /*4440*/  LDC.64 R10, c[0x0][0x628] ;  /* 0x00018a00ff0a7b82 */ /* 0x016e620000000a00 */
[----:B---3--:R-:W2:Y:S01]  /*4450*/  S2R R12, SR_CTAID.X ;  /* 0x00000000000c7919 */ /* 0x008ea20000002500 */
[----:B------:R-:W-:Y:S02]  /*4460*/  IMAD.MOV.U32 R8, RZ, RZ, R16 ;  /* 0x000000ffff087224 */ /* 0x000fe400078e0010 */
[----:B------:R-:W-:Y:S01]  /*4470*/  IMAD.MOV.U32 R9, RZ, RZ, R17 ;  /* 0x000000ffff097224 */ /* 0x000fe200078e0011 */
[----:B------:R-:W3:Y:S03]  /*4480*/  S2R R20, SR_CTAID.Y ;  /* 0x0000000000147919 */ /* 0x000ee60000002600 */
[----:B------:R-:W4:Y:S08]  /*4490*/  LDC R0, c[0x0][0x630] ;  /* 0x00018c00ff007b82 */ /* 0x000f300000000800 */
[----:B------:R-:W0:Y:S01]  /*44a0*/  LDC.64 R14, c[0x0][0x620] ;  /* 0x00018800ff0e7b82 */ /* 0x000e220000000a00 */
[----:B-1----:R-:W-:-:S04]  /*44b0*/  ISETP.NE.U32.AND P0, PT, R10, RZ, PT ;  /* 0x000000ff0a00720c */ /* 0x002fc80003f05070 */
[----:B------:R-:W-:-:S13]  /*44c0*/  ISETP.NE.AND.EX P0, PT, R11, RZ, PT, P0 ;  /* 0x000000ff0b00720c */ /* 0x000fda0003f05300 */
[----:B0-234-:R-:W-:Y:S05]  /*44d0*/  @!P0 BRA `(.L_x_92) ;  /* 0x0000000000288947 */ /* 0x01dfea0003800000 */
        /* <DEDUP_REMOVED lines=10> */
.L_x_92:
[-CC-:B------:R-:W-:Y:S01]  /*4580*/  SHF.R.U64 R67, R8, R0.reuse, R9.reuse ;  /* 0x0000000008437219 */ /* 0x180fe20000001209 */
[----:B------:R-:W0:Y:S01]  /*4590*/  LDC.64 R26, c[0x0][0x640] ;  /* 0x00019000ff1a7b82 */ /* 0x000e220000000a00 */
[----:B------:R-:W-:Y:S01]  /*45a0*/  SHF.R.U32.HI R0, RZ, R0, R9 ;  /* 0x00000000ff007219 */ /* 0x000fe20000011609 */
[----:B------:R-:W-:Y:S01]  /*45b0*/  ULDC UR4, c[0x0][0x150] ;  /* 0x0000540000047ab9 */ /* 0x000fe20000000800 */
[----:B------:R-:W-:Y:S02]  /*45c0*/  IADD3 R3, P0, RZ, -R67, RZ ;  /* 0x80000043ff037210 */ /* 0x000fe40007f1e0ff */
[----:B------:R-:W-:-:S03]  /*45d0*/  I2FP.F32.U32 R7, R12 ;  /* 0x0000000c00077245 */ /* 0x000fc60000201000 */
[----:B------:R-:W1:Y:S01]  /*45e0*/  LDC R6, c[0x0][0x618] ;  /* 0x00018600ff067b82 */ /* 0x000e620000000800 */
[----:B------:R-:W-:Y:S02]  /*45f0*/  IMAD.X R5, RZ, RZ, ~R0, P0 ;  /* 0x000000ffff057224 */ /* 0x000fe400000e0e00 */
[----:B------:R-:W-:Y:S01]  /*4600*/  FMUL R7, R7, UR4 ;  /* 0x0000000407077c20 */ /* 0x000fe20008400000 */
[----:B------:R-:W-:Y:S01]  /*4610*/  ULDC UR4, c[0x0][0x154] ;  /* 0x0000550000047ab9 */ /* 0x000fe20000000800 */
[-C--:B------:R-:W-:Y:S02]  /*4620*/  IMAD R0, R5, R14.reuse, RZ ;  /* 0x0000000e05007224 */ /* 0x080fe400078e02ff */
[C---:B------:R-:W-:Y:S01]  /*4630*/  IMAD.WIDE.U32 R4, R3.reuse, R14, R16 ;  /* 0x0000000e03047225 */ /* 0x040fe200078e0010 */
[----:B------:R-:W2:Y:S01]  /*4640*/  LDC R8, c[0x0][0x608] ;  /* 0x00018200ff087b82 */ /* 0x000ea20000000800 */
[----:B------:R-:W3:Y:S02]  /*4650*/  F2I.U32.TRUNC.NTZ R7, R7 ;  /* 0x0000000700077305 */ /* 0x000ee4000020f000 */
[----:B------:R-:W-:Y:S01]  /*4660*/  IMAD R3, R3, R15, R0 ;  /* 0x0000000f03037224 */ /* 0x000fe200078e0200 */
[----:B------:R-:W-:-:S03]  /*4670*/  I2FP.F32.U32 R0, R20 ;  /* 0x0000001400007245 */ /* 0x000fc60000201000 */
[----:B------:R-:W-:Y:S01]  /*4680*/  IMAD.IADD R3, R5, 0x1, R3 ;  /* 0x0000000105037824 */ /* 0x000fe200078e0203 */
[----:B------:R-:W4:Y:S01]  /*4690*/  LDC R11, c[0x0][0x658] ;  /* 0x00019600ff0b7b82 */ /* 0x000f220000000800 */
[----:B0-----:R-:W-:-:S04]  /*46a0*/  ISETP.NE.U32.AND P0, PT, R26, RZ, PT ;  /* 0x000000ff1a00720c */ /* 0x001fc80003f05070 */
[----:B------:R-:W-:-:S03]  /*46b0*/  ISETP.NE.AND.EX P0, PT, R27, RZ, PT, P0 ;  /* 0x000000ff1b00720c */ /* 0x000fc60003f05300 */
[----:B------:R-:W0:Y:S01]  /*46c0*/  LDC R9, c[0x0][0x144] ;  /* 0x00005100ff097b82 */ /* 0x000e220000000800 */
[-C--:B-1----:R-:W-:Y:S01]  /*46d0*/  SHF.R.U64 R10, R4, R6.reuse, R3 ;  /* 0x00000006040a7219 */ /* 0x082fe20000001203 */
[----:B---3--:R-:W-:Y:S01]  /*46e0*/  IMAD.MOV R7, RZ, RZ, -R7 ;  /* 0x000000ffff077224 */ /* 0x008fe200078e0a07 */
[----:B------:R-:W-:Y:S01]  /*46f0*/  SHF.R.U32.HI R3, RZ, R6, R3 ;  /* 0x00000006ff037219 */ /* 0x000fe20000011603 */
[----:B------:R-:W-:-:S04]  /*4700*/  FMUL R6, R0, UR4 ;  /* 0x0000000400067c20 */ /* 0x000fc80008400000 */
[----:B------:R-:W1:Y:S01]  /*4710*/  LDC R21, c[0x0][0x148] ;  /* 0x00005200ff157b82 */ /* 0x000e620000000800 */
[----:B------:R3:W0:Y:S01]  /*4720*/  F2I.U32.TRUNC.NTZ R14, R6 ;  /* 0x00000006000e7305 */ /* 0x000622000020f000 */
[-CC-:B--2---:R-:W-:Y:S02]  /*4730*/  SHF.R.U64 R13, R10, R8.reuse, R3.reuse ;  /* 0x000000080a0d7219 */ /* 0x184fe40000001203 */
[----:B------:R-:W-:-:S04]  /*4740*/  SHF.R.U32.HI R0, RZ, R8, R3 ;  /* 0x00000008ff007219 */ /* 0x000fc80000011603 */
[----:B-----5:R-:W2:Y:S01]  /*4750*/  LDC R24, c[0x0][0x648] ;  /* 0x00019200ff187b82 */ /* 0x020ea20000000800 */
[-CC-:B----4-:R-:W-:Y:S02]  /*4760*/  SHF.R.U64 R15, R13, R11.reuse, R0.reuse ;  /* 0x0000000b0d0f7219 */ /* 0x190fe40000001200 */
[----:B------:R-:W-:-:S03]  /*4770*/  SHF.R.U32.HI R5, RZ, R11, R0 ;  /* 0x0000000bff057219 */ /* 0x000fc60000011600 */
[----:B------:R-:W-:Y:S02]  /*4780*/  IMAD.MOV.U32 R4, RZ, RZ, R15 ;  /* 0x000000ffff047224 */ /* 0x000fe400078e000f */
[----:B------:R-:W4:Y:S01]  /*4790*/  LDC R28, c[0x0][0x638] ;  /* 0x00018e00ff1c7b82 */ /* 0x000f220000000800 */
[----:B0-----:R-:W-:-:S07]  /*47a0*/  IMAD R25, R9, R7, R12 ;  /* 0x0000000709197224 */ /* 0x001fce00078e020c */
[----:B------:R-:W0:Y:S08]  /*47b0*/  LDC R29, c[0x0][0x610] ;  /* 0x00018400ff1d7b82 */ /* 0x000e300000000800 */
[----:B------:R-:W0:Y:S01]  /*47c0*/  LDC R30, c[0x0][0x600] ;  /* 0x00018000ff1e7b82 */ /* 0x000e220000000800 */
[----:B-123--:R-:W-:Y:S05]  /*47d0*/  @!P0 BRA `(.L_x_93) ;  /* 0x0000000000288947 */ /* 0x00efea0003800000 */
        /* <DEDUP_REMOVED lines=10> */
.L_x_93:
[----:B------:R-:W-:Y:S01]  /*4880*/  ISETP.NE.AND P0, PT, R2, 0x1, PT ;  /* 0x000000010200780c */ /* 0x000fe20003f05270 */
[----:B------:R-:W-:Y:S01]  /*4890*/  IMAD.MOV R14, RZ, RZ, -R14 ;  /* 0x000000ffff0e7224 */ /* 0x000fe200078e0a0e */
[----:B------:R-:W-:Y:S02]  /*48a0*/  SHF.R.U64 R3, R4, R24, R5 ;  /* 0x0000001804037219 */ /* 0x000fe40000001205 */
[----:B------:R-:W-:Y:S02]  /*48b0*/  LOP3.LUT R0, R13, R64, RZ, 0xc0, !PT ;  /* 0x000000400d007212 */ /* 0x000fe400078ec0ff */
[----:B------:R-:W-:Y:S01]  /*48c0*/  LOP3.LUT R10, R10, R63, RZ, 0xc0, !PT ;  /* 0x0000003f0a0a7212 */ /* 0x000fe200078ec0ff */
[----:B------:R-:W-:Y:S02]  /*48d0*/  IMAD.MOV R4, RZ, RZ, -R3 ;  /* 0x000000ffff047224 */ /* 0x000fe400078e0a03 */
[----:B------:R-:W-:Y:S02]  /*48e0*/  IMAD R0, R59, R3, R0 ;  /* 0x000000033b007224 */ /* 0x000fe400078e0200 */
[----:B----4-:R-:W-:-:S02]  /*48f0*/  IMAD R3, R4, R28, R15 ;  /* 0x0000001c04037224 */ /* 0x010fc400078e020f */
[----:B------:R-:W-:Y:S02]  /*4900*/  @P0 IMAD R25, R21, R14, R20 ;  /* 0x0000000e15190224 */ /* 0x000fe400078e0214 */
[----:B0-----:R-:W-:Y:S02]  /*4910*/  IMAD R5, R3, R30, R10 ;  /* 0x0000001e03057224 */ /* 0x001fe400078e020a */
[----:B------:R-:W-:Y:S02]  /*4920*/  IMAD R0, R0, R29, R25 ;  /* 0x0000001d00007224 */ /* 0x000fe400078e0219 */
[----:B------:R-:W-:-:S03]  /*4930*/  IMAD.MOV.U32 R4, RZ, RZ, 0x1 ;  /* 0x00000001ff047424 */ /* 0x000fc600078e00ff */
[----:B------:R-:W-:Y:S02]  /*4940*/  SEL R68, R5, R0, !P0 ;  /* 0x0000000005447207 */ /* 0x000fe40004000000 */
[----:B------:R-:W-:Y:S02]  /*4950*/  PRMT R3, R4, 0x7610, R3 ;  /* 0x0000761004037816 */ /* 0x000fe40000000003 */
[----:B------:R-:W-:-:S07]  /*4960*/  SEL R0, R0, R5, !P0 ;  /* 0x0000000500007207 */ /* 0x000fce0004000000 */
.L_x_91:
[----:B------:R-:W-:Y:S01]  /*4970*/  UIADD3 UR42, UR43, UR42, URZ ;  /* 0x0000002a2b2a7290 */ /* 0x000fe2000fffe03f */
[----:B------:R-:W-:Y:S01]  /*4980*/  LOP3.LUT P0, RZ, R3, 0xff, RZ, 0xc0, !PT ;  /* 0x000000ff03ff7812 */ /* 0x000fe2000780c0ff */
[----:B------:R-:W-:Y:S02]  /*4990*/  IMAD.MOV.U32 R69, RZ, RZ, R0 ;  /* 0x000000ffff457224 */ /* 0x000fe400078e0000 */
[----:B------:R-:W-:Y:S02]  /*49a0*/  USHF.R.U32.HI UR4, URZ, 0x2, UR42 ;  /* 0x000000023f047899 */ /* 0x000fe4000801162a */
[----:B------:R-:W-:Y:S02]  /*49b0*/  UISETP.GT.U32.AND UP1, UPT, UR42, 0x3, UPT ;  /* 0x000000032a00788c */ /* 0x000fe4000bf24070 */
[----:B------:R-:W-:Y:S02]  /*49c0*/  ULOP3.LUT UR4, UR4, 0x1, URZ, 0xc0, !UPT ;  /* 0x0000000104047892 */ /* 0x000fe4000f8ec03f */
[----:B------:R-:W-:-:S02]  /*49d0*/  UISETP.LT.U32.AND UP1, UPT, UR43, 0x4, UP1 ;  /* 0x000000042b00788c */ /* 0x000fc40008f21070 */
[----:B------:R-:W-:Y:S02]  /*49e0*/  UISETP.NE.U32.AND UP0, UPT, UR4, 0x1, UPT ;  /* 0x000000010400788c */ /* 0x000fe4000bf05070 */
[----:B------:R-:W-:Y:S02]  /*49f0*/  USEL UR5, URZ, 0x1, !UP1 ;  /* 0x000000013f057887 */ /* 0x000fe4000c800000 */
[----:B------:R-:W-:Y:S02]  /*4a00*/  UISETP.GT.U32.AND UP0, UPT, UR43, 0x3, !UP0 ;  /* 0x000000032b00788c */ /* 0x000fe4000c704070 */
[----:B------:R-:W-:Y:S02]  /*4a10*/  ULOP3.LUT UR42, UR42, 0x3, URZ, 0xc0, !UPT ;  /* 0x000000032a2a7892 */ /* 0x000fe4000f8ec03f */
[----:B------:R-:W-:-:S04]  /*4a20*/  USEL UR4, URZ, 0x1, !UP0 ;  /* 0x000000013f047887 */ /* 0x000fc8000c000000 */
[----:B------:R-:W-:Y:S01]  /*4a30*/  ULOP3.LUT UR40, UR4, UR40, UR5, 0x96, !UPT ;  /* 0x0000002804287292 */ /* 0x000fe2000f8e9605 */
[----:B------:R-:W-:Y:S11]  /*4a40*/  @P0 BRA `(.L_x_94) ;  /* 0xffffffc400dc0947 */ /* 0x000ff6000383ffff */
[----:B------:R-:W-:Y:S05]  /*4a50*/  EXIT ;  /* 0x000000000000794d */ /* 0x000fea0003800000 */
.L_x_3:
        /* <DEDUP_REMOVED lines=26> */
.L_x_96:
[--C-:B------:R-:W-:Y:S01]  /*4c00*/  SHF.R.U64 R14, R12, R20, R13.reuse ;  /* 0x000000140c0e7219 */ /* 0x100fe2000000120d */
[----:B------:R-:W0:Y:S01]  /*4c10*/  LDC R24, c[0x0][0x618] ;  /* 0x00018600ff187b82 */ /* 0x000e220000000800 */
[----:B------:R-:W-:Y:S01]  /*4c20*/  I2FP.F32.U32 R8, R6 ;  /* 0x0000000600087245 */ /* 0x000fe20000201000 */
[----:B------:R-:W-:Y:S01]  /*4c30*/  ULDC UR4, c[0x0][0x150] ;  /* 0x0000540000047ab9 */ /* 0x000fe20000000800 */
[----:B------:R-:W-:Y:S02]  /*4c40*/  SHF.R.U32.HI R7, RZ, R20, R13 ;  /* 0x00000014ff077219 */ /* 0x000fe4000001160d */
[----:B------:R-:W-:Y:S01]  /*4c50*/  IADD3 R11, P0, RZ, -R14, RZ ;  /* 0x8000000eff0b7210 */ /* 0x000fe20007f1e0ff */
[----:B------:R-:W-:Y:S01]  /*4c60*/  FMUL R13, R8, UR4 ;  /* 0x00000004080d7c20 */ /* 0x000fe20008400000 */
[----:B------:R-:W-:Y:S01]  /*4c70*/  ULDC UR4, c[0x0][0x154] ;  /* 0x0000550000047ab9 */ /* 0x000fe20000000800 */
[----:B------:R-:W1:Y:S02]  /*4c80*/  LDC.64 R26, c[0x0][0x640] ;  /* 0x00019000ff1a7b82 */ /* 0x000e640000000a00 */
[----:B------:R-:W-:-:S02]  /*4c90*/  IMAD.X R7, RZ, RZ, ~R7, P0 ;  /* 0x000000ffff077224 */ /* 0x000fc400000e0e07 */
[----:B------:R-:W2:Y:S01]  /*4ca0*/  F2I.U32.TRUNC.NTZ R13, R13 ;  /* 0x0000000d000d7305 */ /* 0x000ea2000020f000 */
[----:B------:R-:W-:-:S03]  /*4cb0*/  IMAD.WIDE.U32 R8, R11, R22, R16 ;  /* 0x000000160b087225 */ /* 0x000fc600078e0010 */
[----:B------:R-:W3:Y:S01]  /*4cc0*/  LDC R15, c[0x0][0x144] ;  /* 0x00005100ff0f7b82 */ /* 0x000ee20000000800 */
[----:B------:R-:W-:-:S04]  /*4cd0*/  IMAD R10, R7, R22, RZ ;  /* 0x00000016070a7224 */ /* 0x000fc800078e02ff */
[----:B------:R-:W-:Y:S02]  /*4ce0*/  IMAD R7, R11, R23, R10 ;  /* 0x000000170b077224 */ /* 0x000fe400078e020a */
[----:B------:R-:W-:Y:S01]  /*4cf0*/  IMAD.MOV.U32 R10, RZ, RZ, -0x1 ;  /* 0xffffffffff0a7424 */ /* 0x000fe200078e00ff */
[----:B------:R-:W4:Y:S01]  /*4d00*/  LDC R20, c[0x0][0x608] ;  /* 0x00018200ff147b82 */ /* 0x000f220000000800 */
[----:B------:R-:W-:Y:S01]  /*4d10*/  IMAD.IADD R7, R9, 0x1, R7 ;  /* 0x0000000109077824 */ /* 0x000fe200078e0207 */
[----:B------:R-:W-:-:S04]  /*4d20*/  I2FP.F32.U32 R9, R3 ;  /* 0x0000000300097245 */ /* 0x000fc80000201000 */
[-C--:B0-----:R-:W-:Y:S01]  /*4d30*/  SHF.R.U64 R12, R8, R24.reuse, R7 ;  /* 0x00000018080c7219 */ /* 0x081fe20000001207 */
[----:B--2---:R-:W-:Y:S01]  /*4d40*/  IMAD.MOV R8, RZ, RZ, -R13 ;  /* 0x000000ffff087224 */ /* 0x004fe200078e0a0d */
[----:B------:R-:W0:Y:S01]  /*4d50*/  LDC R11, c[0x0][0x658] ;  /* 0x00019600ff0b7b82 */ /* 0x000e220000000800 */
[----:B-1----:R-:W-:Y:S01]  /*4d60*/  ISETP.NE.U32.AND P0, PT, R26, RZ, PT ;  /* 0x000000ff1a00720c */ /* 0x002fe20003f05070 */
[----:B------:R-:W-:Y:S01]  /*4d70*/  FMUL R9, R9, UR4 ;  /* 0x0000000409097c20 */ /* 0x000fe20008400000 */
[----:B------:R-:W-:Y:S02]  /*4d80*/  SHF.R.U32.HI R7, RZ, R24, R7 ;  /* 0x00000018ff077219 */ /* 0x000fe40000011607 */
[----:B------:R-:W-:-:S03]  /*4d90*/  ISETP.NE.AND.EX P0, PT, R27, RZ, PT, P0 ;  /* 0x000000ff1b00720c */ /* 0x000fc60003f05300 */
[----:B------:R-:W1:Y:S01]  /*4da0*/  LDC R22, c[0x0][0x148] ;  /* 0x00005200ff167b82 */ /* 0x000e620000000800 */
[----:B---3--:R-:W-:Y:S02]  /*4db0*/  IMAD R23, R15, R8, R6 ;  /* 0x000000080f177224 */ /* 0x008fe400078e0206 */
[----:B------:R-:W-:-:S05]  /*4dc0*/  IMAD.MOV.U32 R8, RZ, RZ, 0x1 ;  /* 0x00000001ff087424 */ /* 0x000fca00078e00ff */
[----:B------:R-:W2:Y:S01]  /*4dd0*/  LDC R21, c[0x0][0x600] ;  /* 0x00018000ff157b82 */ /* 0x000ea20000000800 */
[-CC-:B----4-:R-:W-:Y:S02]  /*4de0*/  SHF.R.U64 R15, R12, R20.reuse, R7.reuse ;  /* 0x000000140c0f7219 */ /* 0x190fe40000001207 */
[----:B------:R-:W-:Y:S02]  /*4df0*/  SHF.R.U32.HI R6, RZ, R20, R7 ;  /* 0x00000014ff067219 */ /* 0x000fe40000011607 */
[----:B------:R3:W4:Y:S03]  /*4e00*/  F2I.U32.TRUNC.NTZ R20, R9 ;  /* 0x0000000900147305 */ /* 0x000726000020f000 */
[----:B------:R-:W1:Y:S01]  /*4e10*/  LDC R25, c[0x0][0x648] ;  /* 0x00019200ff197b82 */ /* 0x000e620000000800 */
[-C--:B0-----:R-:W-:Y:S02]  /*4e20*/  SHF.R.U64 R19, R15, R11.reuse, R6 ;  /* 0x0000000b0f137219 */ /* 0x081fe40000001206 */
[----:B------:R-:W-:-:S02]  /*4e30*/  SHF.L.U32 R10, R10, R11, RZ ;  /* 0x0000000b0a0a7219 */ /* 0x000fc400000006ff */
[-C--:B------:R-:W-:Y:S01]  /*4e40*/  SHF.R.U32.HI R7, RZ, R11.reuse, R6 ;  /* 0x0000000bff077219 */ /* 0x080fe20000011606 */
[----:B------:R-:W-:Y:S01]  /*4e50*/  IMAD.MOV.U32 R6, RZ, RZ, R19 ;  /* 0x000000ffff067224 */ /* 0x000fe200078e0013 */
[----:B------:R-:W-:Y:S01]  /*4e60*/  SHF.L.U32 R24, R8, R11, RZ ;  /* 0x0000000b08187219 */ /* 0x000fe200000006ff */
[----:B------:R-:W0:Y:S01]  /*4e70*/  LDC R28, c[0x0][0x638] ;  /* 0x00018e00ff1c7b82 */ /* 0x000e220000000800 */
[----:B------:R-:W-:-:S07]  /*4e80*/  LOP3.LUT R30, RZ, R10, RZ, 0x33, !PT ;  /* 0x0000000aff1e7212 */ /* 0x000fce00078e33ff */
[----:B------:R-:W0:Y:S01]  /*4e90*/  LDC R29, c[0x0][0x610] ;  /* 0x00018400ff1d7b82 */ /* 0x000e220000000800 */
[----:B---34-:R-:W-:Y:S05]  /*4ea0*/  @!P0 BRA `(.L_x_97) ;  /* 0x0000000000288947 */ /* 0x018fea0003800000 */
[----:B------:R-:W3:Y:S02]  /*4eb0*/  LDC R6, c[0x0][0x64c] ;  /* 0x00019300ff067b82 */ /* 0x000ee40000000800 */
[----:B---3--:R-:W-:-:S05]  /*4ec0*/  IADD3 R11, P0, R19, R6, RZ ;  /* 0x00000006130b7210 */ /* 0x008fca0007f1e0ff */
        /* <DEDUP_REMOVED lines=8> */
.L_x_97:
[----:B------:R-:W-:Y:S01]  /*4f50*/  ISETP.NE.AND P0, PT, R2, 0x1, PT ;  /* 0x000000010200780c */ /* 0x000fe20003f05270 */
[----:B--2---:R-:W-:Y:S01]  /*4f60*/  VIADD R9, R21, 0xffffffff ;  /* 0xffffffff15097836 */ /* 0x004fe20000000000 */
[----:B-1----:R-:W-:Y:S01]  /*4f70*/  SHF.R.U64 R7, R6, R25, R7 ;  /* 0x0000001906077219 */ /* 0x002fe20000001207 */
[----:B------:R-:W-:Y:S01]  /*4f80*/  IMAD.MOV R20, RZ, RZ, -R20 ;  /* 0x000000ffff147224 */ /* 0x000fe200078e0a14 */
[----:B------:R-:W-:Y:S02]  /*4f90*/  LOP3.LUT R6, R15, R30, RZ, 0xc0, !PT ;  /* 0x0000001e0f067212 */ /* 0x000fe400078ec0ff */
[----:B------:R-:W-:Y:S01]  /*4fa0*/  LOP3.LUT R12, R12, R9, RZ, 0xc0, !PT ;  /* 0x000000090c0c7212 */ /* 0x000fe200078ec0ff */
[----:B------:R-:W-:Y:S02]  /*4fb0*/  IMAD.MOV R8, RZ, RZ, -R7 ;  /* 0x000000ffff087224 */ /* 0x000fe400078e0a07 */
[----:B------:R-:W-:Y:S02]  /*4fc0*/  IMAD R6, R24, R7, R6 ;  /* 0x0000000718067224 */ /* 0x000fe400078e0206 */
[----:B------:R-:W-:-:S02]  /*4fd0*/  IMAD.MOV.U32 R9, RZ, RZ, 0x1 ;  /* 0x00000001ff097424 */ /* 0x000fc400078e00ff */
[----:B------:R-:W-:Y:S02]  /*4fe0*/  @P0 IMAD R23, R22, R20, R3 ;  /* 0x0000001416170224 */ /* 0x000fe400078e0203 */
[----:B0-----:R-:W-:Y:S02]  /*4ff0*/  IMAD R3, R8, R28, R19 ;  /* 0x0000001c08037224 */ /* 0x001fe400078e0213 */
[----:B------:R-:W-:Y:S02]  /*5000*/  IMAD R13, R6, R29, R23 ;  /* 0x0000001d060d7224 */ /* 0x000fe400078e0217 */
[----:B------:R-:W-:Y:S02]  /*5010*/  IMAD R6, R3, R21, R12 ;  /* 0x0000001503067224 */ /* 0x000fe400078e020c */
[----:B------:R-:W-:-:S03]  /*5020*/  IMAD.MOV.U32 R8, RZ, RZ, R14 ;  /* 0x000000ffff087224 */ /* 0x000fc600078e000e */
[----:B------:R-:W-:Y:S02]  /*5030*/  SEL R20, R6, R13, !P0 ;  /* 0x0000000d06147207 */ /* 0x000fe40004000000 */
[----:B------:R-:W-:-:S07]  /*5040*/  SEL R13, R13, R6, !P0 ;  /* 0x000000060d0d7207 */ /* 0x000fce0004000000 */
.L_x_95:
[----:B------:R-:W-:-:S08]  /*5050*/  NOP ;  /* 0x0000000000007918 */ /* 0x000fd00000000000 */
[----:B------:R-:W0:-:S00]  /*5060*/  USETMAXREG.DEALLOC.CTAPOOL 0x28 ;  /* 0x00000028000079c8 */ /* 0x000e0000080e0500 */
[----:B0-----:R-:W-:-:S13]  /*5070*/  ISETP.NE.AND P0, PT, R0, RZ, PT ;  /* 0x000000ff0000720c */ /* 0x001fda0003f05270 */
[----:B------:R-:W-:Y:S05]  /*5080*/  @P0 EXIT ;  /* 0x000000000000094d */ /* 0x000fea0003800000 */
[----:B------:R-:W-:Y:S01]  /*5090*/  LOP3.LUT P0, RZ, R9, 0xff, RZ, 0xc0, !PT ;  /* 0x000000ff09ff7812 */ /* 0x000fe2000780c0ff */
[----:B------:R-:W-:Y:S02]  /*50a0*/  IMAD.MOV.U32 R0, RZ, RZ, 0x1 ;  /* 0x00000001ff007424 */ /* 0x000fe400078e00ff */
[----:B------:R-:W-:-:S10]  /*50b0*/  IMAD.MOV.U32 R3, RZ, RZ, RZ ;  /* 0x000000ffff037224 */ /* 0x000fd400078e00ff */
[----:B------:R-:W-:Y:S05]  /*50c0*/  @!P0 BRA `(.L_x_98) ;  /* 0x0000000c004c8947 */ /* 0x000fea0003800000 */
[----:B------:R-:W0:Y:S01]  /*50d0*/  LDC R0, c[0x0][0x28c] ;  /* 0x0000a300ff007b82 */ /* 0x000e220000000800 */
[----:B------:R-:W-:Y:S01]  /*50e0*/  LOP3.LUT P0, RZ, R4, 0x1f, RZ, 0xc0, !PT ;  /* 0x0000001f04ff7812 */ /* 0x000fe2000780c0ff */
[----:B------:R-:W-:Y:S01]  /*50f0*/  ULDC UR5, c[0x0][0x658] ;  /* 0x0001960000057ab9 */ /* 0x000fe20000000800 */
[----:B------:R-:W-:Y:S01]  /*5100*/  UMOV UR6, 0xffffffff ;  /* 0xffffffff00067882 */ /* 0x000fe20000000000 */
[----:B------:R-:W-:Y:S01]  /*5110*/  BSSY B0, `(.L_x_98) ;  /* 0x00000ce000007945 */ /* 0x000fe20003800000 */
[----:B------:R-:W-:Y:S01]  /*5120*/  USHF.L.U32 UR6, UR6, UR5, URZ ;  /* 0x0000000506067299 */ /* 0x000fe2000800063f */
[C---:B------:R-:W-:Y:S01]  /*5130*/  ISETP.NE.AND P2, PT, R5.reuse, RZ, PT ;  /* 0x000000ff0500720c */ /* 0x040fe20003f45270 */
[----:B------:R-:W-:Y:S01]  /*5140*/  IMAD.MOV.U32 R11, RZ, RZ, 0x1 ;  /* 0x00000001ff0b7424 */ /* 0x000fe200078e00ff */
[----:B------:R-:W-:Y:S01]  /*5150*/  ISETP.NE.OR P0, PT, R5, RZ, !P0 ;  /* 0x000000ff0500720c */ /* 0x000fe20004705670 */
[----:B------:R-:W-:Y:S01]  /*5160*/  ULDC UR4, c[0x0][0x600] ;  /* 0x0001800000047ab9 */ /* 0x000fe20000000800 */
[----:B------:R-:W-:Y:S01]  /*5170*/  LOP3.LUT R19, R18, 0x2, RZ, 0xfc, !PT ;  /* 0x0000000212137812 */ /* 0x000fe200078efcff */
[----:B------:R-:W-:Y:S01]  /*5180*/  UMOV UR7, 0x1 ;  /* 0x0000000100077882 */ /* 0x000fe20000000000 */
[----:B------:R-:W-:-:S02]  /*5190*/  UIADD3 UR4, UR4, -0x1, URZ ;  /* 0xffffffff04047890 */ /* 0x000fc4000fffe03f */
[----:B------:R-:W-:Y:S02]  /*51a0*/  USHF.L.U32 UR5, UR7, UR5, URZ ;  /* 0x0000000507057299 */ /* 0x000fe4000800063f */
[----:B------:R-:W-:Y:S01]  /*51b0*/  ULOP3.LUT UR13, URZ, UR6, URZ, 0x33, !UPT ;  /* 0x000000063f0d7292 */ /* 0x000fe2000f8e333f */
[----:B------:R-:W-:Y:S01]  /*51c0*/  ULDC.64 UR22, c[0x0][0x198] ;  /* 0x0000660000167ab9 */ /* 0x000fe20000000a00 */
[----:B0-----:R-:W-:-:S05]  /*51d0*/  VIADD R0, R0, 0x7f ;  /* 0x0000007f00007836 */ /* 0x001fca0000000000 */
[----:B------:R-:W-:-:S04]  /*51e0*/  SHF.R.S32.HI R3, RZ, 0x1f, R0 ;  /* 0x0000001fff037819 */ /* 0x000fc80000011400 */
[----:B------:R-:W-:Y:S01]  /*51f0*/  LEA.HI R3, R3, R0, RZ, 0x7 ;  /* 0x0000000003037211 */ /* 0x000fe200078f38ff */
[----:B------:R-:W-:-:S03]  /*5200*/  IMAD.MOV.U32 R0, RZ, RZ, 0x1 ;  /* 0x00000001ff007424 */ /* 0x000fc600078e00ff */
[----:B------:R-:W-:Y:S01]  /*5210*/  SHF.R.S32.HI R12, RZ, 0x7, R3 ;  /* 0x00000007ff0c7819 */ /* 0x000fe20000011403 */
[----:B------:R-:W-:-:S04]  /*5220*/  IMAD.MOV.U32 R3, RZ, RZ, RZ ;  /* 0x000000ffff037224 */ /* 0x000fc800078e00ff */
[----:B------:R-:W-:-:S07]  /*5230*/  VIADD R10, R12, 0x1 ;  /* 0x000000010c0a7836 */ /* 0x000fce0000000000 */
.L_x_110:
[----:B------:R-:W-:-:S03]  /*5240*/  UMOV UR6, 0xffffffff ;  /* 0xffffffff00067882 */ /* 0x000fc60000000000 */
[----:B------:R-:W-:Y:S05]  /*5250*/  BRA.DIV UR6, `(.L_x_99) ;  /* 0x0000000e06d47947 */ /* 0x000fea000b800000 */
[----:B------:R-:W-:-:S13]  /*5260*/  ELECT P6, URZ, PT ;  /* 0x00000000003f782f */ /* 0x000fda00038c0000 */
.L_x_121:
[----:B------:R-:W0:Y:S01]  /*5270*/  LDC R4, c[0x0][0x28c] ;  /* 0x0000a300ff047b82 */ /* 0x000e220000000800 */
[----:B------:R-:W-:Y:S01]  /*5280*/  BSSY B1, `(.L_x_100) ;  /* 0x0000043000017945 */ /* 0x000fe20003800000 */
[----:B0-----:R-:W-:-:S13]  /*5290*/  ISETP.LT.OR P6, PT, R4, 0x1, !P6 ;  /* 0x000000010400780c */ /* 0x001fda00077c1670 */
[----:B------:R-:W-:Y:S05]  /*52a0*/  @P6 BRA `(.L_x_101) ;  /* 0x0000000400006947 */ /* 0x000fea0003800000 */
[----:B------:R-:W-:Y:S02]  /*52b0*/  IMAD.SHL.U32 R13, R13, 0x80, RZ ;  /* 0x000000800d0d7824 */ /* 0x000fe400078e00ff */
[----:B------:R-:W-:Y:S02]  /*52c0*/  IMAD.SHL.U32 R20, R20, 0x40, RZ ;  /* 0x0000004014147824 */ /* 0x000fe400078e00ff */
[----:B------:R-:W-:Y:S02]  /*52d0*/  IMAD.MOV.U32 R21, RZ, RZ, RZ ;  /* 0x000000ffff157224 */ /* 0x000fe400078e00ff */
[----:B------:R-:W-:Y:S02]  /*52e0*/  IMAD.MOV.U32 R4, RZ, RZ, R10 ;  /* 0x000000ffff047224 */ /* 0x000fe400078e000a */
[----:B------:R-:W-:Y:S02]  /*52f0*/  IMAD.MOV.U32 R5, RZ, RZ, R0 ;  /* 0x000000ffff057224 */ /* 0x000fe400078e0000 */
[----:B------:R-:W-:-:S07]  /*5300*/  IMAD.MOV.U32 R6, RZ, RZ, R3 ;  /* 0x000000ffff067224 */ /* 0x000fce00078e0003 */
.L_x_105:
[----:B------:R-:W0:Y:S01]  /*5310*/  S2R R14, SR_CgaCtaId ;  /* 0x00000000000e7919 */ /* 0x000e220000008800 */
[----:B------:R-:W-:Y:S01]  /*5320*/  MOV R7, 0x400 ;  /* 0x0000040000077802 */ /* 0x000fe20000000f00 */
[----:B------:R-:W1:Y:S03]  /*5330*/  @!P2 LDC R9, c[0x0][0x500] ;  /* 0x00014000ff09ab82 */ /* 0x000e660000000800 */
[----:B0-----:R-:W-:Y:S02]  /*5340*/  LEA R15, R14, R7, 0x18 ;  /* 0x000000070e0f7211 */ /* 0x001fe400078ec0ff */
[----:B------:R-:W-:-:S03]  /*5350*/  SHF.L.U32 R7, R5, 0x1f, RZ ;  /* 0x0000001f05077819 */ /* 0x000fc600000006ff */
[----:B------:R-:W-:-:S04]  /*5360*/  IMAD R14, R6, 0x8, R15 ;  /* 0x00000008060e7824 */ /* 0x000fc800078e020f */
[----:B------:R-:W0:Y:S02]  /*5370*/  SYNCS.PHASECHK.TRANS64.TRYWAIT P1, [R14+URZ+0x20], R7 ;  /* 0x000020070e0075a7 */ /* 0x000e24000802017f */
[----:B01----:R-:W-:Y:S05]  /*5380*/  @!P1 BRA `(.L_x_102) ;  /* 0x0000000c00a89947 */ /* 0x003fea0003800000 */
.L_x_122:
[----:B0-----:R-:W-:Y:S01]  /*5390*/  PRMT R7, R19, 0x9910, RZ ;  /* 0x0000991013077816 */ /* 0x001fe200000000ff */
[----:B------:R0:W-:Y:S03]  /*53a0*/  @!P2 SYNCS.ARRIVE.TRANS64 RZ, [R14+URZ], R9 ;  /* 0x000000090effa9a7 */ /* 0x0001e6000800003f */
[----:B------:R-:W-:-:S13]  /*53b0*/  ISETP.NE.AND P1, PT, R7, 0x2, PT ;  /* 0x000000020700780c */ /* 0x000fda0003f25270 */
[----:B0-----:R-:W-:Y:S05]  /*53c0*/  @P1 BRA `(.L_x_103) ;  /* 0x0000000000041947 */ /* 0x001fea0003800000 */
[----:B------:R-:W-:Y:S01]  /*53d0*/  BPT.TRAP 0x1 ;  /* 0x000000040000795c */ /* 0x000fe20000300000 */
.L_x_103:
[----:B------:R-:W-:Y:S05]  /*53e0*/  @P0 BRA `(.L_x_104) ;  /* 0x0000000000040947 */ /* 0x000fea0003800000 */
[----:B------:R-:W-:Y:S01]  /*53f0*/  BPT.TRAP 0x1 ;  /* 0x000000040000795c */ /* 0x000fe20000300000 */
.L_x_104:
[C-C-:B------:R-:W-:Y:S01]  /*5400*/  IMAD R7, R6.reuse, 0x8000, R15.reuse ;  /* 0x0000800006077824 */ /* 0x140fe200078e020f */
[----:B------:R-:W-:Y:S01]  /*5410*/  R2UR UR34, R21 ;  /* 0x00000000152272ca */ /* 0x000fe200000e0000 */
[----:B------:R-:W-:Y:S01]  /*5420*/  IMAD R15, R6, 0x4000, R15 ;  /* 0x00004000060f7824 */ /* 0x000fe200078e020f */
[----:B------:R-:W-:Y:S01]  /*5430*/  R2UR UR33, R14 ;  /* 0x000000000e2172ca */ /* 0x000fe200000e0000 */
[----:B------:R-:W-:Y:S01]  /*5440*/  VIADD R4, R4, 0xffffffff ;  /* 0xffffffff04047836 */ /* 0x000fe20000000000 */
[----:B------:R-:W-:Y:S01]  /*5450*/  R2UR UR24, R7 ;  /* 0x00000000071872ca */ /* 0x000fe200000e0000 */
[----:B------:R-:W-:Y:S01]  /*5460*/  UIADD3 UR6, UP0, UR22, 0xf0, URZ ;  /* 0x000000f016067890 */ /* 0x000fe2000ff1e03f */
[----:B------:R-:W-:Y:S01]  /*5470*/  R2UR UR8, R15 ;  /* 0x000000000f0872ca */ /* 0x000fe200000e0000 */
[----:B------:R-:W-:Y:S01]  /*5480*/  UIADD3 UR30, UP1, UR22, 0x1f0, URZ ;  /* 0x000001f0161e7890 */ /* 0x000fe2000ff3e03f */
[----:B------:R-:W-:Y:S01]  /*5490*/  R2UR UR36, R8 ;  /* 0x00000000082472ca */ /* 0x000fe200000e0000 */
[----:B------:R-:W-:Y:S01]  /*54a0*/  UIADD3.X UR7, URZ, UR23, URZ, UP0, !UPT ;  /* 0x000000173f077290 */ /* 0x000fe200087fe43f */
[----:B------:R-:W-:Y:S01]  /*54b0*/  R2UR UR35, R13 ;  /* 0x000000000d2372ca */ /* 0x000fe200000e0000 */
[----:B------:R-:W-:Y:S01]  /*54c0*/  UIADD3.X UR31, URZ, UR23, URZ, UP1, !UPT ;  /* 0x000000173f1f7290 */ /* 0x000fe20008ffe43f */
[----:B------:R-:W-:Y:S01]  /*54d0*/  R2UR UR19, R20 ;  /* 0x00000000141372ca */ /* 0x000fe200000e0000 */
[----:B------:R-:W-:Y:S01]  /*54e0*/  UIADD3 UR26, UR34, 0x40, URZ ;  /* 0x00000040221a7890 */ /* 0x000fe2000fffe03f */
[----:B------:R-:W-:Y:S01]  /*54f0*/  ISETP.GT.AND P3, PT, R4, 0x1, PT ;  /* 0x000000010400780c */ /* 0x000fe20003f64270 */
[----:B------:R-:W-:Y:S01]  /*5500*/  VIADD R6, R6, 0x1 ;  /* 0x0000000106067836 */ /* 0x000fe20000000000 */
[----:B------:R-:W-:Y:S01]  /*5510*/  UMOV UR14, 0x0 ;  /* 0x00000000000e7882 */ /* 0x000fe20000000000 */
[----:B------:R-:W-:Y:S01]  /*5520*/  UIADD3 UR32, UR24, 0x100, URZ ;  /* 0x0000010018207890 */ /* 0x000fe2000fffe03f */
[----:B------:R-:W-:Y:S01]  /*5530*/  VIADD R21, R21, 0x80 ;  /* 0x0000008015157836 */ /* 0x000fe20000000000 */
[----:B------:R-:W-:Y:S01]  /*5540*/  UIADD3 UR24, UR24, 0x4100, URZ ;  /* 0x0000410018187890 */ /* 0x000fe2000fffe03f */
[----:B------:R-:W-:Y:S01]  /*5550*/  ISETP.NE.AND P1, PT, R6, 0x4, PT ;  /* 0x000000040600780c */ /* 0x000fe20003f25270 */
[----:B------:R-:W-:-:S02]  /*5560*/  UIADD3 UR16, UR8, 0x20100, URZ ;  /* 0x0002010008107890 */ /* 0x000fc4000fffe03f */
[----:B------:R-:W-:Y:S01]  /*5570*/  UIADD3 UR8, UR8, 0x22100, URZ ;  /* 0x0002210008087890 */ /* 0x000fe2000fffe03f */
[----:B------:R-:W-:Y:S01]  /*5580*/  SEL R14, RZ, 0x1, P1 ;  /* 0x00000001ff0e7807 */ /* 0x000fe20000800000 */
[----:B------:R-:W-:Y:S01]  /*5590*/  UMOV UR15, 0x10000000 ;  /* 0x10000000000f7882 */ /* 0x000fe20000000000 */
[----:B------:R-:W-:Y:S01]  /*55a0*/  UMOV UR25, UR33 ;  /* 0x0000002100197c82 */ /* 0x000fe20008000000 */
[----:B------:R-:W-:Y:S01]  /*55b0*/  UMOV UR28, UR36 ;  /* 0x00000024001c7c82 */ /* 0x000fe20008000000 */
[----:B------:R-:W-:Y:S01]  /*55c0*/  UMOV UR27, UR35 ;  /* 0x00000023001b7c82 */ /* 0x000fe20008000000 */
[----:B------:R-:W-:Y:S01]  /*55d0*/  UMOV UR17, UR33 ;  /* 0x0000002100117c82 */ /* 0x000fe20008000000 */
[----:B------:R-:W-:Y:S01]  /*55e0*/  UMOV UR18, UR34 ;  /* 0x0000002200127c82 */ /* 0x000fe20008000000 */
[----:B------:R-:W-:Y:S01]  /*55f0*/  UMOV UR20, UR36 ;  /* 0x0000002400147c82 */ /* 0x000fe20008000000 */
[----:B------:R0:W-:Y:S01]  /*5600*/  UTMALDG.3D [UR32], [UR6], desc[UR14] ;  /* 0x00000e20060075b4 */ /* 0x0001e20008011000 */
[----:B------:R-:W-:Y:S01]  /*5610*/  UMOV UR9, UR33 ;  /* 0x0000002100097c82 */ /* 0x000fe20008000000 */
[----:B------:R-:W-:Y:S01]  /*5620*/  UMOV UR11, UR19 ;  /* 0x00000013000b7c82 */ /* 0x000fe20008000000 */
[----:B------:R-:W-:Y:S01]  /*5630*/  UMOV UR12, UR36 ;  /* 0x00000024000c7c82 */ /* 0x000fe20008000000 */
[----:B------:R-:W-:Y:S01]  /*5640*/  UMOV UR10, UR26 ;  /* 0x0000001a000a7c82 */ /* 0x000fe20008000000 */
[----:B------:R-:W-:-:S02]  /*5650*/  LOP3.LUT R5, R5, R14, RZ, 0x3c, !PT ;  /* 0x0000000e05057212 */ /* 0x000fc400078e3cff */
[----:B------:R-:W-:Y:S01]  /*5660*/  SEL R6, R6, RZ, P1 ;  /* 0x000000ff06067207 */ /* 0x000fe20000800000 */
[----:B------:R0:W-:Y:S01]  /*5670*/  UTMALDG.3D [UR24], [UR6], desc[UR14] ;  /* 0x00000e18060075b4 */ /* 0x0001e20008011000 */
[----:B------:R0:W-:Y:S01]  /*5680*/  UTMALDG.3D [UR16], [UR30], desc[UR14] ;  /* 0x00000e101e0075b4 */ /* 0x0001e20008011000 */
[----:B------:R0:W-:Y:S02]  /*5690*/  UTMALDG.3D [UR8], [UR30], desc[UR14] ;  /* 0x00000e081e0075b4 */ /* 0x0001e40008011000 */
[----:B0-----:R-:W-:Y:S05]  /*56a0*/  @P3 BRA `(.L_x_105) ;  /* 0xfffffffc00183947 */ /* 0x001fea000383ffff */
.L_x_101:
[----:B------:R-:W-:Y:S05]  /*56b0*/  BSYNC B1 ;  /* 0x0000000000017941 */ /* 0x000fea0003800000 */
.L_x_100:
[----:B------:R-:W-:Y:S01]  /*56c0*/  LOP3.LUT P3, RZ, R11, 0xff, RZ, 0xc0, !PT ;  /* 0x000000ff0bff7812 */ /* 0x000fe2000786c0ff */
[----:B------:R-:W-:Y:S01]  /*56d0*/  IMAD.IADD R3, R12, 0x1, R3 ;  /* 0x000000010c037824 */ /* 0x000fe200078e0203 */
[----:B------:R-:W-:Y:S01]  /*56e0*/  IADD3 R16, P4, R16, UR38, RZ ;  /* 0x0000002610107c10 */ /* 0x000fe2000ff9e0ff */
[----:B------:R-:W-:Y:S01]  /*56f0*/  ULDC.64 UR6, c[0x0][0x650] ;  /* 0x0001940000067ab9 */ /* 0x000fe20000000a00 */
[----:B------:R-:W-:Y:S01]  /*5700*/  BSSY B1, `(.L_x_106) ;  /* 0x000006c000017945 */ /* 0x000fe20003800000 */
[----:B------:R-:W-:Y:S01]  /*5710*/  IMAD.MOV.U32 R13, RZ, RZ, -0x1 ;  /* 0xffffffffff0d7424 */ /* 0x000fe200078e00ff */
[----:B------:R-:W-:Y:S01]  /*5720*/  ISETP.GT.U32.AND P1, PT, R3, 0x3, PT ;  /* 0x000000030300780c */ /* 0x000fe20003f24070 */
[----:B------:R-:W-:Y:S01]  /*5730*/  IMAD.MOV.U32 R20, RZ, RZ, -0x1 ;  /* 0xffffffffff147424 */ /* 0x000fe200078e00ff */
[----:B------:R-:W-:Y:S01]  /*5740*/  SHF.R.U32.HI R4, RZ, 0x2, R3 ;  /* 0x00000002ff047819 */ /* 0x000fe20000011603 */
[----:B------:R-:W-:Y:S01]  /*5750*/  IMAD.MOV.U32 R8, RZ, RZ, -0x1 ;  /* 0xffffffffff087424 */ /* 0x000fe200078e00ff */
[----:B------:R-:W-:-:S02]  /*5760*/  ISETP.LT.U32.AND P1, PT, R12, 0x4, P1 ;  /* 0x000000040c00780c */ /* 0x000fc40000f21070 */
[----:B------:R-:W-:Y:S01]  /*5770*/  IADD3.X R17, R17, UR41, RZ, P4, !PT ;  /* 0x0000002911117c10 */ /* 0x000fe2000a7fe4ff */
[----:B------:R-:W0:Y:S01]  /*5780*/  @P3 S2R R6, SR_CgaCtaId ;  /* 0x0000000000063919 */ /* 0x000e220000008800 */
[----:B------:R-:W-:Y:S02]  /*5790*/  @P3 MOV R5, 0x400 ;  /* 0x0000040000053802 */ /* 0x000fe40000000f00 */
[----:B------:R-:W-:Y:S02]  /*57a0*/  ISETP.GE.U32.AND P4, PT, R16, UR6, PT ;  /* 0x0000000610007c0c */ /* 0x000fe4000bf86070 */
[----:B------:R-:W-:Y:S02]  /*57b0*/  LOP3.LUT R4, R4, 0x1, RZ, 0xc0, !PT ;  /* 0x0000000104047812 */ /* 0x000fe400078ec0ff */
[----:B------:R-:W-:Y:S02]  /*57c0*/  LOP3.LUT R3, R3, 0x3, RZ, 0xc0, !PT ;  /* 0x0000000303037812 */ /* 0x000fe400078ec0ff */
[----:B------:R-:W-:-:S02]  /*57d0*/  PRMT R11, RZ, 0x7610, R11 ;  /* 0x00007610ff0b7816 */ /* 0x000fc4000000000b */
[----:B0-----:R-:W-:-:S04]  /*57e0*/  @P3 LEA R5, R6, R5, 0x18 ;  /* 0x0000000506053211 */ /* 0x001fc800078ec0ff */
[----:B------:R0:W-:Y:S01]  /*57f0*/  @P3 SYNCS.ARRIVE.TRANS64.A1T0 RZ, [R5+URZ+0x58], RZ ;  /* 0x000058ff05ff39a7 */ /* 0x0001e2000810003f */
[----:B------:R-:W-:-:S04]  /*5800*/  ISETP.NE.U32.AND P3, PT, R4, 0x1, PT ;  /* 0x000000010400780c */ /* 0x000fc80003f65070 */
[----:B------:R-:W-:Y:S02]  /*5810*/  ISETP.GT.U32.AND P3, PT, R12, 0x3, !P3 ;  /* 0x000000030c00780c */ /* 0x000fe40005f64070 */
[----:B0-----:R-:W-:Y:S02]  /*5820*/  SEL R5, RZ, 0x1, !P1 ;  /* 0x00000001ff057807 */ /* 0x001fe40004800000 */
[----:B------:R-:W-:Y:S02]  /*5830*/  ISETP.GE.U32.AND.EX P1, PT, R17, UR7, PT, P4 ;  /* 0x0000000711007c0c */ /* 0x000fe4000bf26140 */
[----:B------:R-:W-:-:S04]  /*5840*/  SEL R4, RZ, 0x1, !P3 ;  /* 0x00000001ff047807 */ /* 0x000fc80005800000 */
[----:B------:R-:W-:Y:S02]  /*5850*/  LOP3.LUT R0, R4, R0, R5, 0x96, !PT ;  /* 0x0000000004007212 */ /* 0x000fe400078e9605 */
[----:B------:R-:W-:-:S05]  /*5860*/  PRMT R4, RZ, 0x7610, R4 ;  /* 0x00007610ff047816 */ /* 0x000fca0000000004 */
[----:B------:R-:W-:Y:S05]  /*5870*/  @P1 BRA `(.L_x_107) ;  /* 0x0000000400501947 */ /* 0x000fea0003800000 */
[----:B------:R-:W-:Y:S01]  /*5880*/  ULDC.64 UR6, c[0x0][0x628] ;  /* 0x00018a0000067ab9 */ /* 0x000fe20000000a00 */
[----:B------:R-:W0:Y:S01]  /*5890*/  S2R R14, SR_CTAID.X ;  /* 0x00000000000e7919 */ /* 0x000e220000002500 */
[----:B------:R-:W-:Y:S01]  /*58a0*/  ISETP.NE.U32.AND P1, PT, RZ, UR6, PT ;  /* 0x00000006ff007c0c */ /* 0x000fe2000bf25070 */
[----:B------:R-:W-:Y:S01]  /*58b0*/  ULDC UR9, c[0x0][0x630] ;  /* 0x00018c0000097ab9 */ /* 0x000fe20000000800 */
[----:B------:R-:W-:Y:S01]  /*58c0*/  IMAD.MOV.U32 R4, RZ, RZ, R16 ;  /* 0x000000ffff047224 */ /* 0x000fe200078e0010 */
[----:B------:R-:W1:Y:S01]  /*58d0*/  S2R R13, SR_CTAID.Y ;  /* 0x00000000000d7919 */ /* 0x000e620000002600 */
[----:B------:R-:W-:Y:S01]  /*58e0*/  ISETP.NE.AND.EX P1, PT, RZ, UR7, PT, P1 ;  /* 0x00000007ff007c0c */ /* 0x000fe2000bf25310 */
[----:B------:R-:W-:-:S12]  /*58f0*/  IMAD.MOV.U32 R5, RZ, RZ, R17 ;  /* 0x000000ffff057224 */ /* 0x000fd800078e0011 */
[----:B------:R-:W-:Y:S05]  /*5900*/  @!P1 BRA `(.L_x_108) ;  /* 0x0000000000289947 */ /* 0x000fea0003800000 */
[----:B------:R-:W-:Y:S02]  /*5910*/  ULDC UR8, c[0x0][0x634] ;  /* 0x00018d0000087ab9 */ /* 0x000fe40000000800 */
[----:B------:R-:W-:-:S05]  /*5920*/  IADD3 R9, P1, R16, UR8, RZ ;  /* 0x0000000810097c10 */ /* 0x000fca000ff3e0ff */
[----:B------:R-:W-:-:S04]  /*5930*/  IMAD.X R15, RZ, RZ, R17, P1 ;  /* 0x000000ffff0f7224 */ /* 0x000fc800008e0611 */
[----:B------:R-:W-:-:S04]  /*5940*/  IMAD.WIDE.U32 R6, R15, UR6, RZ ;  /* 0x000000060f067c25 */ /* 0x000fc8000f8e00ff */
[----:B------:R-:W-:-:S04]  /*5950*/  IMAD.WIDE.U32 R6, P1, R9, UR7, R6 ;  /* 0x0000000709067c25 */ /* 0x000fc8000f820006 */
[----:B------:R-:W-:-:S04]  /*5960*/  IMAD.WIDE.U32 R8, R9, UR6, RZ ;  /* 0x0000000609087c25 */ /* 0x000fc8000f8e00ff */
[----:B------:R-:W-:Y:S01]  /*5970*/  IMAD.X R5, RZ, RZ, RZ, P1 ;  /* 0x000000ffff057224 */ /* 0x000fe200008e06ff */
[----:B------:R-:W-:Y:S01]  /*5980*/  IADD3 RZ, P1, R9, R6, RZ ;  /* 0x0000000609ff7210 */ /* 0x000fe20007f3e0ff */
[----:B------:R-:W-:-:S04]  /*5990*/  IMAD.MOV.U32 R4, RZ, RZ, R7 ;  /* 0x000000ffff047224 */ /* 0x000fc800078e0007 */
[----:B------:R-:W-:-:S08]  /*59a0*/  IMAD.WIDE.U32.X R4, R15, UR7, R4, P1 ;  /* 0x000000070f047c25 */ /* 0x000fd000088e0404 */
.L_x_108:
[--C-:B------:R-:W-:Y:S01]  /*59b0*/  SHF.R.U64 R8, R4, UR9, R5.reuse ;  /* 0x0000000904087c19 */ /* 0x100fe20008001205 */
[----:B------:R-:W-:Y:S01]  /*59c0*/  ULDC.64 UR6, c[0x0][0x620] ;  /* 0x0001880000067ab9 */ /* 0x000fe20000000a00 */
[----:B------:R-:W-:Y:S01]  /*59d0*/  SHF.R.U32.HI R4, RZ, UR9, R5 ;  /* 0x00000009ff047c19 */ /* 0x000fe20008011605 */
[----:B------:R-:W2:Y:S01]  /*59e0*/  LDC R25, c[0x0][0x144] ;  /* 0x00005100ff197b82 */ /* 0x000ea20000000800 */
[----:B------:R-:W-:Y:S01]  /*59f0*/  IADD3 R7, P1, RZ, -R8, RZ ;  /* 0x80000008ff077210 */ /* 0x000fe20007f3e0ff */
[----:B------:R-:W-:Y:S01]  /*5a00*/  ULDC.64 UR10, c[0x0][0x640] ;  /* 0x00019000000a7ab9 */ /* 0x000fe20000000a00 */
[----:B0-----:R-:W-:Y:S01]  /*5a10*/  I2FP.F32.U32 R9, R14 ;  /* 0x0000000e00097245 */ /* 0x001fe20000201000 */
[----:B------:R-:W-:Y:S02]  /*5a20*/  ULDC UR8, c[0x0][0x608] ;  /* 0x0001820000087ab9 */ /* 0x000fe40000000800 */
[----:B------:R-:W-:Y:S01]  /*5a30*/  IMAD.X R4, RZ, RZ, ~R4, P1 ;  /* 0x000000ffff047224 */ /* 0x000fe200008e0e04 */
[----:B------:R-:W-:Y:S01]  /*5a40*/  ISETP.NE.U32.AND P1, PT, RZ, UR10, PT ;  /* 0x0000000aff007c0c */ /* 0x000fe2000bf25070 */
[----:B------:R-:W0:Y:S02]  /*5a50*/  LDC R20, c[0x0][0x148] ;  /* 0x00005200ff147b82 */ /* 0x000e240000000800 */
[----:B------:R-:W-:Y:S01]  /*5a60*/  IMAD R6, R4, UR6, RZ ;  /* 0x0000000604067c24 */ /* 0x000fe2000f8e02ff */
[----:B------:R-:W-:Y:S01]  /*5a70*/  ISETP.NE.AND.EX P1, PT, RZ, UR11, PT, P1 ;  /* 0x0000000bff007c0c */ /* 0x000fe2000bf25310 */
[----:B------:R-:W-:Y:S01]  /*5a80*/  IMAD.WIDE.U32 R4, R7, UR6, R16 ;  /* 0x0000000607047c25 */ /* 0x000fe2000f8e0010 */
[----:B------:R-:W-:-:S03]  /*5a90*/  ULDC UR6, c[0x0][0x150] ;  /* 0x0000540000067ab9 */ /* 0x000fc60000000800 */
[----:B------:R-:W-:Y:S02]  /*5aa0*/  IMAD R7, R7, UR7, R6 ;  /* 0x0000000707077c24 */ /* 0x000fe4000f8e0206 */
[----:B------:R-:W-:Y:S01]  /*5ab0*/  FMUL R6, R9, UR6 ;  /* 0x0000000609067c20 */ /* 0x000fe20008400000 */
[----:B------:R-:W-:Y:S01]  /*5ac0*/  ULDC UR6, c[0x0][0x618] ;  /* 0x0001860000067ab9 */ /* 0x000fe20000000800 */
[----:B------:R-:W-:Y:S01]  /*5ad0*/  ULDC UR7, c[0x0][0x154] ;  /* 0x0000550000077ab9 */ /* 0x000fe20000000800 */
[----:B------:R-:W-:-:S03]  /*5ae0*/  IMAD.IADD R5, R5, 0x1, R7 ;  /* 0x0000000105057824 */ /* 0x000fc600078e0207 */
[----:B------:R-:W3:Y:S02]  /*5af0*/  F2I.U32.TRUNC.NTZ R6, R6 ;  /* 0x0000000600067305 */ /* 0x000ee4000020f000 */
[----:B------:R-:W-:Y:S02]  /*5b00*/  SHF.R.U64 R9, R4, UR6, R5 ;  /* 0x0000000604097c19 */ /* 0x000fe40008001205 */
[----:B-1----:R-:W-:-:S05]  /*5b10*/  I2FP.F32.U32 R4, R13 ;  /* 0x0000000d00047245 */ /* 0x002fca0000201000 */
[----:B------:R-:W-:Y:S01]  /*5b20*/  FMUL R22, R4, UR7 ;  /* 0x0000000704167c20 */ /* 0x000fe20008400000 */
[----:B------:R-:W-:Y:S01]  /*5b30*/  SHF.R.U32.HI R4, RZ, UR6, R5 ;  /* 0x00000006ff047c19 */ /* 0x000fe20008011605 */
[----:B------:R-:W-:-:S03]  /*5b40*/  ULDC UR6, c[0x0][0x658] ;  /* 0x0001960000067ab9 */ /* 0x000fc60000000800 */
[--C-:B------:R-:W-:Y:S01]  /*5b50*/  SHF.R.U64 R21, R9, UR8, R4.reuse ;  /* 0x0000000809157c19 */ /* 0x100fe20008001204 */
[----:B------:R-:W1:Y:S01]  /*5b60*/  F2I.U32.TRUNC.NTZ R22, R22 ;  /* 0x0000001600167305 */ /* 0x000e62000020f000 */
[----:B------:R-:W-:Y:S01]  /*5b70*/  SHF.R.U32.HI R4, RZ, UR8, R4 ;  /* 0x00000008ff047c19 */ /* 0x000fe20008011604 */
[----:B---3--:R-:W-:-:S03]  /*5b80*/  IMAD.MOV R6, RZ, RZ, -R6 ;  /* 0x000000ffff067224 */ /* 0x008fc600078e0a06 */
[----:B------:R-:W-:Y:S01]  /*5b90*/  SHF.R.U64 R15, R21, UR6, R4 ;  /* 0x00000006150f7c19 */ /* 0x000fe20008001204 */
[----:B--2---:R-:W-:Y:S01]  /*5ba0*/  IMAD R14, R25, R6, R14 ;  /* 0x00000006190e7224 */ /* 0x004fe200078e020e */
[----:B------:R-:W-:-:S03]  /*5bb0*/  SHF.R.U32.HI R23, RZ, UR6, R4 ;  /* 0x00000006ff177c19 */ /* 0x000fc60008011604 */
[----:B------:R-:W-:Y:S02]  /*5bc0*/  IMAD.MOV.U32 R4, RZ, RZ, R15 ;  /* 0x000000ffff047224 */ /* 0x000fe400078e000f */
[----:B------:R-:W-:Y:S01]  /*5bd0*/  IMAD.MOV.U32 R5, RZ, RZ, R23 ;  /* 0x000000ffff057224 */ /* 0x000fe200078e0017 */
[----:B-1----:R-:W-:Y:S06]  /*5be0*/  @!P1 BRA `(.L_x_109) ;  /* 0x0000000000289947 */ /* 0x002fec0003800000 */
[----:B------:R-:W-:Y:S02]  /*5bf0*/  ULDC UR6, c[0x0][0x64c] ;  /* 0x0001930000067ab9 */ /* 0x000fe40000000800 */
[----:B------:R-:W-:-:S05]  /*5c00*/  IADD3 R5, P1, R15, UR6, RZ ;  /* 0x000000060f057c10 */ /* 0x000fca000ff3e0ff */
[----:B------:R-:W-:-:S04]  /*5c10*/  IMAD.X R23, RZ, RZ, R23, P1 ;  /* 0x000000ffff177224 */ /* 0x000fc800008e0617 */
[----:B------:R-:W-:-:S04]  /*5c20*/  IMAD.WIDE.U32 R6, R23, UR10, RZ ;  /* 0x0000000a17067c25 */ /* 0x000fc8000f8e00ff */
[----:B------:R-:W-:-:S04]  /*5c30*/  IMAD.WIDE.U32 R6, P1, R5, UR11, R6 ;  /* 0x0000000b05067c25 */ /* 0x000fc8000f820006 */
[----:B------:R-:W-:-:S04]  /*5c40*/  IMAD.WIDE.U32 R4, R5, UR10, RZ ;  /* 0x0000000a05047c25 */ /* 0x000fc8000f8e00ff */
[----:B------:R-:W-:Y:S01]  /*5c50*/  IMAD.MOV.U32 R4, RZ, RZ, R7 ;  /* 0x000000ffff047224 */ /* 0x000fe200078e0007 */
[----:B------:R-:W-:Y:S01]  /*5c60*/  IADD3 RZ, P3, R5, R6, RZ ;  /* 0x0000000605ff7210 */ /* 0x000fe20007f7e0ff */
[----:B------:R-:W-:-:S04]  /*5c70*/  IMAD.X R5, RZ, RZ, RZ, P1 ;  /* 0x000000ffff057224 */ /* 0x000fc800008e06ff */
[----:B------:R-:W-:-:S08]  /*5c80*/  IMAD.WIDE.U32.X R4, R23, UR11, R4, P3 ;  /* 0x0000000b17047c25 */ /* 0x000fd000098e0404 */
.L_x_109:
[----:B------:R-:W-:Y:S01]  /*5c90*/  ISETP.NE.AND P1, PT, R2, 0x1, PT ;  /* 0x000000010200780c */ /* 0x000fe20003f25270 */
[----:B------:R-:W-:Y:S01]  /*5ca0*/  ULDC UR6, c[0x0][0x648] ;  /* 0x0001920000067ab9 */ /* 0x000fe20000000800 */
[----:B------:R-:W-:Y:S01]  /*5cb0*/  LOP3.LUT R21, R21, UR13, RZ, 0xc0, !PT ;  /* 0x0000000d15157c12 */ /* 0x000fe2000f8ec0ff */
[----:B------:R-:W-:Y:S01]  /*5cc0*/  IMAD.MOV R22, RZ, RZ, -R22 ;  /* 0x000000ffff167224 */ /* 0x000fe200078e0a16 */
[----:B------:R-:W-:Y:S01]  /*5cd0*/  SHF.R.U64 R4, R4, UR6, R5 ;  /* 0x0000000604047c19 */ /* 0x000fe20008001205 */
[----:B------:R-:W-:Y:S01]  /*5ce0*/  ULDC UR6, c[0x0][0x638] ;  /* 0x00018e0000067ab9 */ /* 0x000fe20000000800 */
[----:B------:R-:W-:Y:S01]  /*5cf0*/  ULDC UR7, c[0x0][0x610] ;  /* 0x0001840000077ab9 */ /* 0x000fe20000000800 */
[----:B------:R-:W-:Y:S02]  /*5d00*/  IMAD.MOV.U32 R5, RZ, RZ, 0x1 ;  /* 0x00000001ff057424 */ /* 0x000fe400078e00ff */
[----:B------:R-:W-:Y:S02]  /*5d10*/  IMAD.MOV R6, RZ, RZ, -R4 ;  /* 0x000000ffff067224 */ /* 0x000fe400078e0a04 */
[----:B------:R-:W-:Y:S01]  /*5d20*/  IMAD R21, R4, UR5, R21 ;  /* 0x0000000504157c24 */ /* 0x000fe2000f8e0215 */
[----:B------:R-:W-:Y:S01]  /*5d30*/  LOP3.LUT R4, R9, UR4, RZ, 0xc0, !PT ;  /* 0x0000000409047c12 */ /* 0x000fe2000f8ec0ff */
[----:B0-----:R-:W-:-:S02]  /*5d40*/  @P1 IMAD R14, R20, R22, R13 ;  /* 0x00000016140e1224 */ /* 0x001fc400078e020d */
[----:B------:R-:W-:Y:S01]  /*5d50*/  IMAD R15, R6, UR6, R15 ;  /* 0x00000006060f7c24 */ /* 0x000fe2000f8e020f */
[----:B------:R-:W-:Y:S01]  /*5d60*/  ULDC UR6, c[0x0][0x600] ;  /* 0x0001800000067ab9 */ /* 0x000fe20000000800 */
[----:B------:R-:W-:Y:S02]  /*5d70*/  IMAD R14, R21, UR7, R14 ;  /* 0x00000007150e7c24 */ /* 0x000fe4000f8e020e */
[--C-:B------:R-:W-:Y:S01]  /*5d80*/  IMAD R15, R15, UR6, R4.reuse ;  /* 0x000000060f0f7c24 */ /* 0x100fe2000f8e0204 */
[----:B------:R-:W-:-:S04]  /*5d90*/  PRMT R4, R5, 0x7610, R4 ;  /* 0x0000761005047816 */ /* 0x000fc80000000004 */
[----:B------:R-:W-:Y:S02]  /*5da0*/  SEL R20, R15, R14, !P1 ;  /* 0x0000000e0f147207 */ /* 0x000fe40004800000 */
[----:B------:R-:W-:-:S07]  /*5db0*/  SEL R13, R14, R15, !P1 ;  /* 0x0000000f0e0d7207 */ /* 0x000fce0004800000 */
.L_x_107:
[----:B------:R-:W-:Y:S05]  /*5dc0*/  BSYNC B1 ;  /* 0x0000000000017941 */ /* 0x000fea0003800000 */
.L_x_106:
[----:B------:R-:W-:-:S13]  /*5dd0*/  LOP3.LUT P1, RZ, R4, 0xff, RZ, 0xc0, !PT ;  /* 0x000000ff04ff7812 */ /* 0x000fda000782c0ff */
[----:B------:R-:W-:Y:S05]  /*5de0*/  @P1 BRA `(.L_x_110) ;  /* 0xfffffff400141947 */ /* 0x000fea000383ffff */
[----:B------:R-:W-:Y:S05]  /*5df0*/  BSYNC B0 ;  /* 0x0000000000007941 */ /* 0x000fea0003800000 */
.L_x_98:
[----:B------:R-:W-:-:S03]  /*5e00*/  UMOV UR6, 0xffffffff ;  /* 0xffffffff00067882 */ /* 0x000fc60000000000 */
[----:B------:R-:W-:Y:S05]  /*5e10*/  BRA.DIV UR6, `(.L_x_111) ;  /* 0x0000000606187947 */ /* 0x000fea000b800000 */
[----:B------:R-:W-:-:S13]  /*5e20*/  ELECT P6, URZ, PT ;  /* 0x00000000003f782f */ /* 0x000fda00038c0000 */
.L_x_125:
[----:B------:R-:W-:Y:S04]  /*5e30*/  BSSY B0, `(.L_x_112) ;  /* 0x000002b000007945 */ /* 0x000fe80003800000 */
[----:B------:R-:W-:Y:S05]  /*5e40*/  @!P6 BRA `(.L_x_113) ;  /* 0x0000000000a4e947 */ /* 0x000fea0003800000 */
[----:B------:R-:W-:-:S04]  /*5e50*/  LOP3.LUT R18, R18, 0x2, RZ, 0xfc, !PT ;  /* 0x0000000212127812 */ /* 0x000fc800078efcff */
[----:B------:R-:W-:-:S13]  /*5e60*/  ISETP.NE.AND P0, PT, R18, 0x3, PT ;  /* 0x000000031200780c */ /* 0x000fda0003f05270 */
[----:B------:R-:W-:Y:S05]  /*5e70*/  @!P0 BRA `(.L_x_114) ;  /* 0x0000000000048947 */ /* 0x000fea0003800000 */
[----:B------:R-:W-:Y:S01]  /*5e80*/  BPT.TRAP 0x1 ;  /* 0x000000040000795c */ /* 0x000fe20000300000 */
.L_x_114:
[----:B------:R-:W0:Y:S01]  /*5e90*/  S2R R5, SR_CgaCtaId ;  /* 0x0000000000057919 */ /* 0x000e220000008800 */
[----:B------:R-:W-:Y:S02]  /*5ea0*/  MOV R2, 0x400 ;  /* 0x0000040000027802 */ /* 0x000fe40000000f00 */
[----:B------:R-:W-:Y:S02]  /*5eb0*/  SHF.L.U32 R4, R0, 0x1f, RZ ;  /* 0x0000001f00047819 */ /* 0x000fe400000006ff */
[----:B0-----:R-:W-:-:S05]  /*5ec0*/  LEA R2, R5, R2, 0x18 ;  /* 0x0000000205027211 */ /* 0x001fca00078ec0ff */
[----:B------:R-:W-:-:S04]  /*5ed0*/  VIADD R2, R2, 0x20 ;  /* 0x0000002002027836 */ /* 0x000fc80000000000 */
[C---:B------:R-:W-:Y:S02]  /*5ee0*/  IMAD R7, R3.reuse, 0x8, R2 ;  /* 0x0000000803077824 */ /* 0x040fe400078e0202 */
[----:B------:R-:W-:Y:S02]  /*5ef0*/  VIADD R3, R3, 0x1 ;  /* 0x0000000103037836 */ /* 0x000fe40000000000 */
[----:B------:R-:W0:Y:S03]  /*5f00*/  SYNCS.PHASECHK.TRANS64.TRYWAIT P0, [R7+URZ], R4 ;  /* 0x00000004070075a7 */ /* 0x000e26000800017f */
[----:B------:R-:W-:-:S04]  /*5f10*/  ISETP.NE.AND P1, PT, R3, 0x4, PT ;  /* 0x000000040300780c */ /* 0x000fc80003f25270 */
[----:B------:R-:W-:Y:S02]  /*5f20*/  SEL R5, RZ, 0x1, P1 ;  /* 0x00000001ff057807 */ /* 0x000fe40000800000 */
[----:B------:R-:W-:Y:S02]  /*5f30*/  SEL R3, R3, RZ, P1 ;  /* 0x000000ff03037207 */ /* 0x000fe40000800000 */
[----:B------:R-:W-:-:S03]  /*5f40*/  LOP3.LUT R6, R0, R5, RZ, 0x3c, !PT ;  /* 0x0000000500067212 */ /* 0x000fc600078e3cff */
[----:B------:R-:W-:Y:S01]  /*5f50*/  IMAD R8, R3, 0x8, R2 ;  /* 0x0000000803087824 */ /* 0x000fe200078e0202 */
[----:B------:R-:W-:Y:S01]  /*5f60*/  SHF.L.U32 R5, R6, 0x1f, RZ ;  /* 0x0000001f06057819 */ /* 0x000fe200000006ff */
[----:B0-----:R-:W-:Y:S06]  /*5f70*/  @!P0 BRA `(.L_x_115) ;  /* 0x0000000000e08947 */ /* 0x001fec0003800000 */
.L_x_126:
[----:B------:R-:W1:Y:S01]  /*5f80*/  SYNCS.PHASECHK.TRANS64.TRYWAIT P0, [R8+URZ], R5 ;  /* 0x00000005080075a7 */ /* 0x000e62000800017f */
[----:B------:R-:W-:-:S05]  /*5f90*/  VIADD R0, R3, 0x1 ;  /* 0x0000000103007836 */ /* 0x000fca0000000000 */
[----:B------:R-:W-:-:S04]  /*5fa0*/  ISETP.NE.AND P1, PT, R0, 0x4, PT ;  /* 0x000000040000780c */ /* 0x000fc80003f25270 */
[----:B------:R-:W-:Y:S02]  /*5fb0*/  SEL R3, RZ, 0x1, P1 ;  /* 0x00000001ff037807 */ /* 0x000fe40000800000 */
[----:B0-----:R-:W-:Y:S02]  /*5fc0*/  SEL R7, R0, RZ, P1 ;  /* 0x000000ff00077207 */ /* 0x001fe40000800000 */
[----:B------:R-:W-:-:S03]  /*5fd0*/  LOP3.LUT R9, R6, R3, RZ, 0x3c, !PT ;  /* 0x0000000306097212 */ /* 0x000fc600078e3cff */
[----:B------:R-:W-:Y:S01]  /*5fe0*/  IMAD R11, R7, 0x8, R2 ;  /* 0x00000008070b7824 */ /* 0x000fe200078e0202 */
[----:B------:R-:W-:Y:S01]  /*5ff0*/  SHF.L.U32 R6, R9, 0x1f, RZ ;  /* 0x0000001f09067819 */ /* 0x000fe200000006ff */
[----:B-1----:R-:W-:Y:S06]  /*6000*/  @!P0 BRA `(.L_x_116) ;  /* 0x0000000000d08947 */ /* 0x002fec0003800000 */
.L_x_127:
[----:B------:R-:W1:Y:S01]  /*6010*/  SYNCS.PHASECHK.TRANS64.TRYWAIT P0, [R11+URZ], R6 ;  /* 0x000000060b0075a7 */ /* 0x000e62000800017f */
[----:B------:R-:W-:-:S05]  /*6020*/  VIADD R0, R7, 0x1 ;  /* 0x0000000107007836 */ /* 0x000fca0000000000 */
[----:B------:R-:W-:-:S04]  /*6030*/  ISETP.NE.AND P1, PT, R0, 0x4, PT ;  /* 0x000000040000780c */ /* 0x000fc80003f25270 */
[----:B------:R-:W-:Y:S02]  /*6040*/  SEL R4, RZ, 0x1, P1 ;  /* 0x00000001ff047807 */ /* 0x000fe40000800000 */
[----:B------:R-:W-:Y:S02]  /*6050*/  SEL R3, R0, RZ, P1 ;  /* 0x000000ff00037207 */ /* 0x000fe40000800000 */
[----:B------:R-:W-:Y:S01]  /*6060*/  LOP3.LUT R0, R9, R4, RZ, 0x3c, !PT ;  /* 0x0000000409007212 */ /* 0x000fe200078e3cff */
[----:B-1----:R-:W-:Y:S06]  /*6070*/  @!P0 BRA `(.L_x_117) ;  /* 0x0000000000c88947 */ /* 0x002fec0003800000 */
.L_x_128:
[----:B------:R-:W-:Y:S01]  /*6080*/  IMAD R3, R3, 0x8, R2 ;  /* 0x0000000803037824 */ /* 0x000fe200078e0202 */
[----:B------:R-:W-:-:S07]  /*6090*/  SHF.L.U32 R0, R0, 0x1f, RZ ;  /* 0x0000001f00007819 */ /* 0x000fce00000006ff */
.L_x_118:
[----:B--2---:R2:W3:Y:S02]  /*60a0*/  SYNCS.PHASECHK.TRANS64.TRYWAIT P0, [R3+URZ], R0 ;  /* 0x00000000030075a7 */ /* 0x0044e4000800017f */
[----:B---3--:R-:W-:Y:S05]  /*60b0*/  @!P0 NANOSLEEP.SYNCS 0x989680 ;  /* 0x009896800000895d */ /* 0x008fea0003900000 */
[----:B------:R-:W3:Y:S02]  /*60c0*/  @!P0 SYNCS.PHASECHK.TRANS64 P0, [R3+URZ], R0 ;  /* 0x00000000030085a7 */ /* 0x000ee4000800007f */
[----:B---3--:R-:W-:Y:S05]  /*60d0*/  @!P0 BRA `(.L_x_118) ;  /* 0xfffffffc00f08947 */ /* 0x008fea000383ffff */
.L_x_113:
[----:B------:R-:W-:Y:S05]  /*60e0*/  BSYNC B0 ;  /* 0x0000000000007941 */ /* 0x000fea0003800000 */
.L_x_112:
[----:B------:R-:W-:Y:S05]  /*60f0*/  EXIT ;  /* 0x000000000000794d */ /* 0x000fea0003800000 */
.L_x_17:
[----:B-1----:R1:W2:Y:S02]  /*6100*/  SYNCS.PHASECHK.TRANS64.TRYWAIT P1, [R3+URZ], R0 ;  /* 0x00000000030075a7 */ /* 0x0022a4000802017f */
[----:B--2---:R-:W-:Y:S05]  /*6110*/  @!P1 NANOSLEEP.SYNCS 0x989680 ;  /* 0x009896800000995d */ /* 0x004fea0003900000 */
[----:B------:R-:W2:Y:S02]  /*6120*/  @!P1 SYNCS.PHASECHK.TRANS64 P1, [R3+URZ], R0 ;  /* 0x00000000030095a7 */ /* 0x000ea4000802007f */
[----:B--2---:R-:W-:Y:S05]  /*6130*/  @!P1 BRA `(.L_x_17) ;  /* 0xfffffffc00f09947 */ /* 0x004fea000383ffff */
[----:B------:R-:W-:Y:S05]  /*6140*/  BRA `(.L_x_16) ;  /* 0xffffffb000d87947 */ /* 0x000fea000383ffff */
.L_x_22:
[----:B-1----:R-:W-:-:S04]  /*6150*/  IMAD.U32 R4, RZ, RZ, UR8 ;  /* 0x00000008ff047e24 */ /* 0x002fc8000f8e00ff */
[----:B------:R1:W2:Y:S03]  /*6160*/  SYNCS.PHASECHK.TRANS64.TRYWAIT P1, [R4+URZ], R3 ;  /* 0x00000003040075a7 */ /* 0x0002a6000802017f */
[----:B--2---:R-:W-:Y:S05]  /*6170*/  @!P1 NANOSLEEP.SYNCS 0x989680 ;  /* 0x009896800000995d */ /* 0x004fea0003900000 */
[----:B------:R-:W2:Y:S02]  /*6180*/  @!P1 SYNCS.PHASECHK.TRANS64 P1, [R4+URZ], R3 ;  /* 0x00000003040095a7 */ /* 0x000ea4000802007f */
[----:B--2---:R-:W-:Y:S05]  /*6190*/  @!P1 BRA `(.L_x_22) ;  /* 0xfffffffc00ec9947 */ /* 0x004fea000383ffff */
[----:B------:R-:W-:Y:S05]  /*61a0*/  BRA `(.L_x_21) ;  /* 0xffffffb800147947 */ /* 0x000fea000383ffff */
.L_x_99:
[----:B------:R-:W-:Y:S01]  /*61b0*/  BSSY B1, `(.L_x_119) ;  /* 0x0000006000017945 */ /* 0x000fe20003800000 */
[----:B------:R-:W-:-:S07]  /*61c0*/  IMAD.MOV.U32 R15, RZ, RZ, -0x1 ;  /* 0xffffffffff0f7424 */ /* 0x000fce00078e00ff */
[----:B------:R-:W-:Y:S05]  /*61d0*/  WARPSYNC.COLLECTIVE R15, `(.L_x_120) ;  /* 0x000000000f0c7348 */ /* 0x000fea0003c00000 */
[----:B------:R-:W-:Y:S02]  /*61e0*/  ELECT P6, UR62, PT ;  /* 0x00000000003e782f */ /* 0x000fe400038c0000 */
[----:B------:R-:W-:Y:S01]  /*61f0*/  MOV R14, UR62 ;  /* 0x0000003e000e7c02 */ /* 0x000fe20008000f00 */
[----:B------:R-:W-:Y:S10]  /*6200*/  ENDCOLLECTIVE ;  /* 0x000000000000791b */ /* 0x000ff40003800000 */
.L_x_120:
[----:B------:R-:W-:Y:S05]  /*6210*/  BSYNC B1 ;  /* 0x0000000000017941 */ /* 0x000fea0003800000 */
.L_x_119:
[----:B------:R-:W-:Y:S05]  /*6220*/  BRA `(.L_x_121) ;  /* 0xfffffff000107947 */ /* 0x000fea000383ffff */
.L_x_102:
[----:B0-----:R0:W1:Y:S02]  /*6230*/  SYNCS.PHASECHK.TRANS64.TRYWAIT P1, [R14+URZ+0x20], R7 ;  /* 0x000020070e0075a7 */ /* 0x001064000802017f */
[----:B-1----:R-:W-:Y:S05]  /*6240*/  @!P1 NANOSLEEP.SYNCS 0x989680 ;  /* 0x009896800000995d */ /* 0x002fea0003900000 */
[----:B------:R-:W1:Y:S02]  /*6250*/  @!P1 SYNCS.PHASECHK.TRANS64 P1, [R14+URZ+0x20], R7 ;  /* 0x000020070e0095a7 */ /* 0x000e64000802007f */
[----:B-1----:R-:W-:Y:S05]  /*6260*/  @!P1 BRA `(.L_x_102) ;  /* 0xfffffffc00f09947 */ /* 0x002fea000383ffff */
[----:B------:R-:W-:Y:S05]  /*6270*/  BRA `(.L_x_122) ;  /* 0xfffffff000447947 */ /* 0x000fea000383ffff */
.L_x_111:
[----:B------:R-:W-:Y:S01]  /*6280*/  BSSY B0, `(.L_x_123) ;  /* 0x0000006000007945 */ /* 0x000fe20003800000 */
[----:B------:R-:W-:-:S07]  /*6290*/  IMAD.MOV.U32 R15, RZ, RZ, -0x1 ;  /* 0xffffffffff0f7424 */ /* 0x000fce00078e00ff */
[----:B------:R-:W-:Y:S05]  /*62a0*/  WARPSYNC.COLLECTIVE R15, `(.L_x_124) ;  /* 0x000000000f0c7348 */ /* 0x000fea0003c00000 */
[----:B------:R-:W-:Y:S02]  /*62b0*/  ELECT P6, UR62, PT ;  /* 0x00000000003e782f */ /* 0x000fe400038c0000 */
[----:B------:R-:W-:Y:S01]  /*62c0*/  MOV R14, UR62 ;  /* 0x0000003e000e7c02 */ /* 0x000fe20008000f00 */
[----:B------:R-:W-:Y:S10]  /*62d0*/  ENDCOLLECTIVE ;  /* 0x000000000000791b */ /* 0x000ff40003800000 */
.L_x_124:
[----:B------:R-:W-:Y:S05]  /*62e0*/  BSYNC B0 ;  /* 0x0000000000007941 */ /* 0x000fea0003800000 */
.L_x_123:
[----:B------:R-:W-:Y:S05]  /*62f0*/  BRA `(.L_x_125) ;  /* 0xfffffff800cc7947 */ /* 0x000fea000383ffff */
.L_x_115:
[----:B0-----:R0:W1:Y:S02]  /*6300*/  SYNCS.PHASECHK.TRANS64.TRYWAIT P0, [R7+URZ], R4 ;  /* 0x00000004070075a7 */ /* 0x001064000800017f */
[----:B-1----:R-:W-:Y:S05]  /*6310*/  @!P0 NANOSLEEP.SYNCS 0x989680 ;  /* 0x009896800000895d */ /* 0x002fea0003900000 */
[----:B------:R-:W1:Y:S02]  /*6320*/  @!P0 SYNCS.PHASECHK.TRANS64 P0, [R7+URZ], R4 ;  /* 0x00000004070085a7 */ /* 0x000e64000800007f */
[----:B-1----:R-:W-:Y:S05]  /*6330*/  @!P0 BRA `(.L_x_115) ;  /* 0xfffffffc00f08947 */ /* 0x002fea000383ffff */
[----:B------:R-:W-:Y:S05]  /*6340*/  BRA `(.L_x_126) ;  /* 0xfffffffc000c7947 */ /* 0x000fea000383ffff */
.L_x_116:
[----:B0-----:R0:W1:Y:S02]  /*6350*/  SYNCS.PHASECHK.TRANS64.TRYWAIT P0, [R8+URZ], R5 ;  /* 0x00000005080075a7 */ /* 0x001064000800017f */
[----:B-1----:R-:W-:Y:S05]  /*6360*/  @!P0 NANOSLEEP.SYNCS 0x989680 ;  /* 0x009896800000895d */ /* 0x002fea0003900000 */
[----:B------:R-:W1:Y:S02]  /*6370*/  @!P0 SYNCS.PHASECHK.TRANS64 P0, [R8+URZ], R5 ;  /* 0x00000005080085a7 */ /* 0x000e64000800007f */
[----:B-1----:R-:W-:Y:S05]  /*6380*/  @!P0 BRA `(.L_x_116) ;  /* 0xfffffffc00f08947 */ /* 0x002fea000383ffff */
[----:B------:R-:W-:Y:S05]  /*6390*/  BRA `(.L_x_127) ;  /* 0xfffffffc001c7947 */ /* 0x000fea000383ffff */
.L_x_117:
[----:B-1----:R1:W2:Y:S02]  /*63a0*/  SYNCS.PHASECHK.TRANS64.TRYWAIT P0, [R11+URZ], R6 ;  /* 0x000000060b0075a7 */ /* 0x0022a4000800017f */
[----:B--2---:R-:W-:Y:S05]  /*63b0*/  @!P0 NANOSLEEP.SYNCS 0x989680 ;  /* 0x009896800000895d */ /* 0x004fea0003900000 */
[----:B------:R-:W2:Y:S02]  /*63c0*/  @!P0 SYNCS.PHASECHK.TRANS64 P0, [R11+URZ], R6 ;  /* 0x000000060b0085a7 */ /* 0x000ea4000800007f */
[----:B--2---:R-:W-:Y:S05]  /*63d0*/  @!P0 BRA `(.L_x_117) ;  /* 0xfffffffc00f08947 */ /* 0x004fea000383ffff */
[----:B------:R-:W-:Y:S05]  /*63e0*/  BRA `(.L_x_128) ;  /* 0xfffffffc00247947 */ /* 0x000fea000383ffff */
.L_x_129:
[----:B------:R-:W-:-:S00]  /*63f0*/  BRA `(.L_x_129) ;  /* 0xfffffffc00fc7947 */ /* 0x000fc0000383ffff */
[----:B------:R-:W-:-:S00]  /*6400*/  NOP ;  /* 0x0000000000007918 */ /* 0x000fc00000000000 */
[----:B------:R-:W-:-:S00]  /*6410*/  NOP ;  /* 0x0000000000007918 */ /* 0x000fc00000000000 */
[----:B------:R-:W-:-:S00]  /*6420*/  NOP ;  /* 0x0000000000007918 */ /* 0x000fc00000000000 */
[----:B------:R-:W-:-:S00]  /*6430*/  NOP ;  /* 0x0000000000007918 */ /* 0x000fc00000000000 */
[----:B------:R-:W-:-:S00]  /*6440*/  NOP ;  /* 0x0000000000007918 */ /* 0x000fc00000000000 */
[----:B------:R-:W-:-:S00]  /*6450*/  NOP ;  /* 0x0000000000007918 */ /* 0x000fc00000000000 */
[----:B------:R-:W-:-:S00]  /*6460*/  NOP ;  /* 0x0000000000007918 */ /* 0x000fc00000000000 */
[----:B------:R-:W-:-:S00]  /*6470*/  NOP ;  /* 0x0000000000007918 */ /* 0x000fc00000000000 */
.L_x_130:


//--------------------- .nv.global.init           --------------------------
	.section	.nv.global.init,"aw",@progbits
.nv.global.init:
	.type		$str$22,@object
	.size		$str$22,($str$23 - $str$22)
$str$22:
        /*0000*/ 	.byte	0x6b, 0x5f, 0x74, 0x69, 0x6c, 0x65, 0x5f, 0x63, 0x6f, 0x75, 0x6e, 0x74, 0x20, 0x3e, 0x3d, 0x20
        /*0010*/ 	.byte	0x31, 0x00
	.type		$str$23,@object
	.size		$str$23,(__unnamed_1 - $str$23)
$str$23:
        /*0012*/ 	.byte	0x2f, 0x74, 0x6d, 0x70, 0x2f, 0x63, 0x75, 0x74, 0x6c, 0x61, 0x73, 0x73, 0x5f, 0x73, 0x77, 0x65
        /*0022*/ 	.byte	0x65, 0x70, 0x5f, 0x73, 0x72, 0x63, 0x2f, 0x69, 0x6e, 0x63, 0x6c, 0x75, 0x64, 0x65, 0x2f, 0x63
        /*0032*/ 	.byte	0x75, 0x74, 0x6c, 0x61, 0x73, 0x73, 0x2f, 0x67, 0x65, 0x6d, 0x6d, 0x2f, 0x63, 0x6f, 0x6c, 0x6c
        /*0042*/ 	.byte	0x65, 0x63, 0x74, 0x69, 0x76, 0x65, 0x2f, 0x73, 0x6d, 0x39, 0x30, 0x5f, 0x6d, 0x6d, 0x61, 0x5f
        /*0052*/ 	.byte	0x74, 0x6d, 0x61, 0x5f, 0x67, 0x6d, 0x6d, 0x61, 0x5f, 0x73, 0x73, 0x5f, 0x77, 0x61, 0x72, 0x70
        /*0062*/ 	.byte	0x73, 0x70, 0x65, 0x63, 0x69, 0x61, 0x6c, 0x69, 0x7a, 0x65, 0x64, 0x2e, 0x68, 0x70, 0x70, 0x00
	.type		__unnamed_1,@object
	.size		__unnamed_1,(.L_0 - __unnamed_1)
__unnamed_1:
        /*0072*/ 	.byte	0x76, 0x6f, 0x69, 0x64, 0x20, 0x63, 0x75, 0x74, 0x6c, 0x61, 0x73, 0x73, 0x3a, 0x3a, 0x67, 0x65
        /* <DEDUP_REMOVED lines=179> */
        /*0bb2*/ 	.byte	0x64, 0x65, 0x6e, 0x74, 0x69, 0x74, 0x79, 0x5d, 0x00
.L_0:


//--------------------- .nv.shared._ZN7cutlass13device_kernelINS_4gemm6kernel13GemmUniversalIN4cute5tupleIJiiiiEEENS1_10collective13CollectiveMmaINS1_34MainloopSm90TmaGmmaWarpSpecializedILi4ENS5_IJNS4_1CILi1EEESB_SB_EEENS1_35KernelTmaWarpSpecializedCooperativeEEENS5_IJNSA_ILi128EEENSA_ILi64EEESF_EEENS_6half_tENS5_IJlSB_lEEESI_SJ_NS4_8TiledMMAINS4_8MMA_AtomIJNS4_4SM904GMMA25MMA_64x64x16_F32F16F16_SSILNSN_5MajorE0ELSP_0ELNSN_7ScaleInE1ELSQ_1EEEEEENS4_6LayoutINS5_IJNSA_ILi2EEESB_SB_EEENS5_IJSB_NSA_ILi0EEESW_EEEEENS5_IJNS4_10UnderscoreESZ_SZ_EEEEENS4_13SM90_TMA_LOADENS4_14ComposedLayoutINS4_7SwizzleILi3ELi4ELi3EEENS4_18smem_ptr_flag_bitsILi16EEENST_INS5_IJNSA_ILi8EEESG_EEENS5_IJSG_SB_EEEEEEEvNS4_8identityES12_S1C_vS1D_EENS_8epilogue10collective6detail29Sm90TmaWarpSpecializedAdapterINS1G_15DefaultEpilogueISI_SJ_SJ_NS1F_6thread17LinearCombinationISI_Li1EffLNS1K_9ScaleType4KindE0ELNS_15FloatRoundStyleE2ESI_EENS1_15EpilogueDefaultEEEEEvvEEEEvNT_6ParamsE --------------------------
	.section	.nv.shared._ZN7cutlass13device_kernelINS_4gemm6kernel13GemmUniversalIN4cute5tupleIJiiiiEEENS1_10collective13CollectiveMmaINS1_34MainloopSm90TmaGmmaWarpSpecializedILi4ENS5_IJNS4_1CILi1EEESB_SB_EEENS1_35KernelTmaWarpSpecializedCooperativeEEENS5_IJNSA_ILi128EEENSA_ILi64EEESF_EEENS_6half_tENS5_IJlSB_lEEESI_SJ_NS4_8TiledMMAINS4_8MMA_AtomIJNS4_4SM904GMMA25MMA_64x64x16_F32F16F16_SSILNSN_5MajorE0ELSP_0ELNSN_7ScaleInE1ELSQ_1EEEEEENS4_6LayoutINS5_IJNSA_ILi2EEESB_SB_EEENS5_IJSB_NSA_ILi0EEESW_EEEEENS5_IJNS4_10UnderscoreESZ_SZ_EEEEENS4_13SM90_TMA_LOADENS4_14ComposedLayoutINS4_7SwizzleILi3ELi4ELi3EEENS4_18smem_ptr_flag_bitsILi16EEENST_INS5_IJNSA_ILi8EEESG_EEENS5_IJSG_SB_EEEEEEEvNS4_8identityES12_S1C_vS1D_EENS_8epilogue10collective6detail29Sm90TmaWarpSpecializedAdapterINS1G_15DefaultEpilogueISI_SJ_SJ_NS1F_6thread17LinearCombinationISI_Li1EffLNS1K_9ScaleType4KindE0ELNS_15FloatRoundStyleE2ESI_EENS1_15EpilogueDefaultEEEEEvvEEEEvNT_6ParamsE,"aw",@nobits
	.sectionflags	@""
	.align	16
	.zero		1024


//--------------------- .nv.shared.reserved.0     --------------------------
	.section	.nv.shared.reserved.0,"aw",@nobits
	.weak		__nv_reservedSMEM_offset_0_alias
	.size		__nv_reservedSMEM_offset_0_alias, 0, 0
	.other		__nv_reservedSMEM_offset_0_alias,@"STO_CUDA_RESERVED_SHARED STV_DEFAULT"
__nv_reservedSMEM_offset_0_alias:
	.zero		0


//--------------------- .nv.global                --------------------------
	.section	.nv.global,"aw",@nobits
.nv.global:
	.type		_ZN39_INTERNAL_68c03830_4_k_cu_6a9b7bc5_76044cute1_E,@object
	.size		_ZN39_INTERNAL_68c03830_4_k_cu_6a9b7bc5_76044cute1_E,(_ZN39_INTERNAL_68c03830_4_k_cu_6a9b7bc5_76044cuda3std3__45__cpo6cbeginE - _ZN39_INTERNAL_68c03830_4_k_cu_6a9b7bc5_76044cute1_E)
_ZN39_INTERNAL_68c03830_4_k_cu_6a9b7bc5_76044cute1_E:
	.zero		1
	.type		_ZN39_INTERNAL_68c03830_4_k_cu_6a9b7bc5_76044cuda3std3__45__cpo6cbeginE,@object
	.size		_ZN39_INTERNAL_68c03830_4_k_cu_6a9b7bc5_76044cuda3std3__45__cpo6cbeginE,(_ZN39_INTERNAL_68c03830_4_k_cu_6a9b7bc5_76044cuda3std3__48in_placeE - _ZN39_INTERNAL_68c03830_4_k_cu_6a9b7bc5_76044cuda3std3__45__cpo6cbeginE)
_ZN39_INTERNAL_68c03830_4_k_cu_6a9b7bc5_76044cuda3std3__45__cpo6cbeginE:
	.zero		1
	.type		_ZN39_INTERNAL_68c03830_4_k_cu_6a9b7bc5_76044cuda3std3__48in_placeE,@object
	.size		_ZN39_INTERNAL_68c03830_4_k_cu_6a9b7bc5_76044cuda3std3__48in_placeE,(_ZN39_INTERNAL_68c03830_4_k_cu_6a9b7bc5_76044cuda3std6ranges3__45__cpo9iter_moveE - _ZN39_INTERNAL_68c03830_4_k_cu_6a9b7bc5_76044cuda3std3__48in_placeE)
_ZN39_INTERNAL_68c03830_4_k_cu_6a9b7bc5_76044cuda3std3__48in_placeE:
	.zero		1
	.type		_ZN39_INTERNAL_68c03830_4_k_cu_6a9b7bc5_76044cuda3std6ranges3__45__cpo9iter_moveE,@object
	.size		_ZN39_INTERNAL_68c03830_4_k_cu_6a9b7bc5_76044cuda3std6ranges3__45__cpo9iter_moveE,(_ZN39_INTERNAL_68c03830_4_k_cu_6a9b7bc5_76044cuda3std3__45__cpo5beginE - _ZN39_INTERNAL_68c03830_4_k_cu_6a9b7bc5_76044cuda3std6ranges3__45__cpo9iter_moveE)
_ZN39_INTERNAL_68c03830_4_k_cu_6a9b7bc5_76044cuda3std6ranges3__45__cpo9iter_moveE:
	.zero		1
	.type		_ZN39_INTERNAL_68c03830_4_k_cu_6a9b7bc5_76044cuda3std3__45__cpo5beginE,@object
	.size		_ZN39_INTERNAL_68c03830_4_k_cu_6a9b7bc5_76044cuda3std3__45__cpo5beginE,(_ZN39_INTERNAL_68c03830_4_k_cu_6a9b7bc5_76044cuda3std3__441_GLOBAL__N__68c03830_4_k_cu_6a9b7bc5_76046ignoreE - _ZN39_INTERNAL_68c03830_4_k_cu_6a9b7bc5_76044cuda3std3__45__cpo5beginE)
_ZN39_INTERNAL_68c03830_4_k_cu_6a9b7bc5_76044cuda3std3__45__cpo5beginE:
	.zero		1
	.type		_ZN39_INTERNAL_68c03830_4_k_cu_6a9b7bc5_76044cuda3std3__441_GLOBAL__N__68c03830_4_k_cu_6a9b7bc5_76046ignoreE,@object
	.size		_ZN39_INTERNAL_68c03830_4_k_cu_6a9b7bc5_76044cuda3std3__441_GLOBAL__N__68c03830_4_k_cu_6a9b7bc5_76046ignoreE,(_ZN39_INTERNAL_68c03830_4_k_cu_6a9b7bc5_76044cute7productE - _ZN39_INTERNAL_68c03830_4_k_cu_6a9b7bc5_76044cuda3std3__441_GLOBAL__N__68c03830_4_k_cu_6a9b7bc5_76046ignoreE)
_ZN39_INTERNAL_68c03830_4_k_cu_6a9b7bc5_76044cuda3std3__441_GLOBAL__N__68c03830_4_k_cu_6a9b7bc5_76046ignoreE:
	.zero		1
	.type		_ZN39_INTERNAL_68c03830_4_k_cu_6a9b7bc5_76044cute7productE,@object
	.size		_ZN39_INTERNAL_68c03830_4_k_cu_6a9b7bc5_76044cute7productE,(_ZN39_INTERNAL_68c03830_4_k_cu_6a9b7bc5_76044cuda3std3__45__cpo3endE - _ZN39_INTERNAL_68c03830_4_k_cu_6a9b7bc5_76044cute7productE)
_ZN39_INTERNAL_68c03830_4_k_cu_6a9b7bc5_76044cute7productE:
	.zero		1
	.type		_ZN39_INTERNAL_68c03830_4_k_cu_6a9b7bc5_76044cuda3std3__45__cpo3endE,@object
	.size		_ZN39_INTERNAL_68c03830_4_k_cu_6a9b7bc5_76044cuda3std3__45__cpo3endE,(_ZN39_INTERNAL_68c03830_4_k_cu_6a9b7bc5_76044cuda3std3__419piecewise_constructE - _ZN39_INTERNAL_68c03830_4_k_cu_6a9b7bc5_76044cuda3std3__45__cpo3endE)
_ZN39_INTERNAL_68c03830_4_k_cu_6a9b7bc5_76044cuda3std3__45__cpo3endE:
	.zero		1
	.type		_ZN39_INTERNAL_68c03830_4_k_cu_6a9b7bc5_76044cuda3std3__419piecewise_constructE,@object
	.size		_ZN39_INTERNAL_68c03830_4_k_cu_6a9b7bc5_76044cuda3std3__419piecewise_constructE,(_ZN39_INTERNAL_68c03830_4_k_cu_6a9b7bc5_76044cuda3std3__45__cpo4cendE - _ZN39_INTERNAL_68c03830_4_k_cu_6a9b7bc5_76044cuda3std3__419piecewise_constructE)
_ZN39_INTERNAL_68c03830_4_k_cu_6a9b7bc5_76044cuda3std3__419piecewise_constructE:
	.zero		1
	.type		_ZN39_INTERNAL_68c03830_4_k_cu_6a9b7bc5_76044cuda3std3__45__cpo4cendE,@object
	.size		_ZN39_INTERNAL_68c03830_4_k_cu_6a9b7bc5_76044cuda3std3__45__cpo4cendE,(_ZN39_INTERNAL_68c03830_4_k_cu_6a9b7bc5_76044cuda3std6ranges3__45__cpo4swapE - _ZN39_INTERNAL_68c03830_4_k_cu_6a9b7bc5_76044cuda3std3__45__cpo4cendE)
_ZN39_INTERNAL_68c03830_4_k_cu_6a9b7bc5_76044cuda3std3__45__cpo4cendE:
	.zero		1
	.type		_ZN39_INTERNAL_68c03830_4_k_cu_6a9b7bc5_76044cuda3std6ranges3__45__cpo4swapE,@object
	.size		_ZN39_INTERNAL_68c03830_4_k_cu_6a9b7bc5_76044cuda3std6ranges3__45__cpo4swapE,(.L_8 - _ZN39_INTERNAL_68c03830_4_k_cu_6a9b7bc5_76044cuda3std6ranges3__45__cpo4swapE)
_ZN39_INTERNAL_68c03830_4_k_cu_6a9b7bc5_76044cuda3std6ranges3__45__cpo4swapE:
	.zero		1
.L_8:


//--------------------- .nv.constant0._ZN7cutlass13device_kernelINS_4gemm6kernel13GemmUniversalIN4cute5tupleIJiiiiEEENS1_10collective13CollectiveMmaINS1_34MainloopSm90TmaGmmaWarpSpecializedILi4ENS5_IJNS4_1CILi1EEESB_SB_EEENS1_35KernelTmaWarpSpecializedCooperativeEEENS5_IJNSA_ILi128EEENSA_ILi64EEESF_EEENS_6half_tENS5_IJlSB_lEEESI_SJ_NS4_8TiledMMAINS4_8MMA_AtomIJNS4_4SM904GMMA25MMA_64x64x16_F32F16F16_SSILNSN_5MajorE0ELSP_0ELNSN_7ScaleInE1ELSQ_1EEEEEENS4_6LayoutINS5_IJNSA_ILi2EEESB_SB_EEENS5_IJSB_NSA_ILi0EEESW_EEEEENS5_IJNS4_10UnderscoreESZ_SZ_EEEEENS4_13SM90_TMA_LOADENS4_14ComposedLayoutINS4_7SwizzleILi3ELi4ELi3EEENS4_18smem_ptr_flag_bitsILi16EEENST_INS5_IJNSA_ILi8EEESG_EEENS5_IJSG_SB_EEEEEEEvNS4_8identityES12_S1C_vS1D_EENS_8epilogue10collective6detail29Sm90TmaWarpSpecializedAdapterINS1G_15DefaultEpilogueISI_SJ_SJ_NS1F_6thread17LinearCombinationISI_Li1EffLNS1K_9ScaleType4KindE0ELNS_15FloatRoundStyleE2ESI_EENS1_15EpilogueDefaultEEEEEvvEEEEvNT_6ParamsE --------------------------
	.section	.nv.constant0._ZN7cutlass13device_kernelINS_4gemm6kernel13GemmUniversalIN4cute5tupleIJiiiiEEENS1_10collective13CollectiveMmaINS1_34MainloopSm90TmaGmmaWarpSpecializedILi4ENS5_IJNS4_1CILi1EEESB_SB_EEENS1_35KernelTmaWarpSpecializedCooperativeEEENS5_IJNSA_ILi128EEENSA_ILi64EEESF_EEENS_6half_tENS5_IJlSB_lEEESI_SJ_NS4_8TiledMMAINS4_8MMA_AtomIJNS4_4SM904GMMA25MMA_64x64x16_F32F16F16_SSILNSN_5MajorE0ELSP_0ELNSN_7ScaleInE1ELSQ_1EEEEEENS4_6LayoutINS5_IJNSA_ILi2EEESB_SB_EEENS5_IJSB_NSA_ILi0EEESW_EEEEENS5_IJNS4_10UnderscoreESZ_SZ_EEEEENS4_13SM90_TMA_LOADENS4_14ComposedLayoutINS4_7SwizzleILi3ELi4ELi3EEENS4_18smem_ptr_flag_bitsILi16EEENST_INS5_IJNSA_ILi8EEESG_EEENS5_IJSG_SB_EEEEEEEvNS4_8identityES12_S1C_vS1D_EENS_8epilogue10collective6detail29Sm90TmaWarpSpecializedAdapterINS1G_15DefaultEpilogueISI_SJ_SJ_NS1F_6thread17LinearCombinationISI_Li1EffLNS1K_9ScaleType4KindE0ELNS_15FloatRoundStyleE2ESI_EENS1_15EpilogueDefaultEEEEEvvEEEEvNT_6ParamsE,"a",@progbits
	.sectionflags	@""
	.align	4
.nv.constant0._ZN7cutlass13device_kernelINS_4gemm6kernel13GemmUniversalIN4cute5tupleIJiiiiEEENS1_10collective13CollectiveMmaINS1_34MainloopSm90TmaGmmaWarpSpecializedILi4ENS5_IJNS4_1CILi1EEESB_SB_EEENS1_35KernelTmaWarpSpecializedCooperativeEEENS5_IJNSA_ILi128EEENSA_ILi64EEESF_EEENS_6half_tENS5_IJlSB_lEEESI_SJ_NS4_8TiledMMAINS4_8MMA_AtomIJNS4_4SM904GMMA25MMA_64x64x16_F32F16F16_SSILNSN_5MajorE0ELSP_0ELNSN_7ScaleInE1ELSQ_1EEEEEENS4_6LayoutINS5_IJNSA_ILi2EEESB_SB_EEENS5_IJSB_NSA_ILi0EEESW_EEEEENS5_IJNS4_10UnderscoreESZ_SZ_EEEEENS4_13SM90_TMA_LOADENS4_14ComposedLayoutINS4_7SwizzleILi3ELi4ELi3EEENS4_18smem_ptr_flag_bitsILi16EEENST_INS5_IJNSA_ILi8EEESG_EEENS5_IJSG_SB_EEEEEEEvNS4_8identityES12_S1C_vS1D_EENS_8epilogue10collective6detail29Sm90TmaWarpSpecializedAdapterINS1G_15DefaultEpilogueISI_SJ_SJ_NS1F_6thread17LinearCombinationISI_Li1EffLNS1K_9ScaleType4KindE0ELNS_15FloatRoundStyleE2ESI_EENS1_15EpilogueDefaultEEEEEvvEEEEvNT_6ParamsE:
	.zero		1664


//--------------------- SYMBOLS --------------------------

	.type		.nv.reservedSmem.offset0,@object
	.size		.nv.reservedSmem.offset0,0x4
	.type		__assertfail,@function
